//
// Generated by NVIDIA NVVM Compiler
//
// Compiler Build ID: CL-36424714
// Cuda compilation tools, release 13.0, V13.0.88
// Based on NVVM 20.0.0
//

.version 9.0
.target sm_100
.address_size 64

	// .globl	_Z13step_forward1ILj1024EEvPfS0_S0_S0_jj
// _ZZ13step_forward1ILj1024EEvPfS0_S0_S0_jjE12partial_sums has been demoted
// _ZZ13step_forward2ILj64EEvPfS0_S0_jE12partial_sums has been demoted
// _ZZ13step_forward2ILj32EEvPfS0_S0_jE12partial_sums has been demoted
// _ZZ13step_forward2ILj16EEvPfS0_S0_jE12partial_sums has been demoted
// _ZZ13step_forward2ILj8EEvPfS0_S0_jE12partial_sums has been demoted
// _ZZ13step_forward2ILj4EEvPfS0_S0_jE12partial_sums has been demoted
// _ZZ13step_forward2ILj2EEvPfS0_S0_jE12partial_sums has been demoted
// _ZZ13step_forward1ILj512EEvPfS0_S0_S0_jjE12partial_sums has been demoted
// _ZZ13step_forward1ILj256EEvPfS0_S0_S0_jjE12partial_sums has been demoted
// _ZZ13step_forward1ILj128EEvPfS0_S0_S0_jjE12partial_sums has been demoted
// _ZZ13step_forward1ILj64EEvPfS0_S0_S0_jjE12partial_sums has been demoted
// _ZZ13step_forward1ILj32EEvPfS0_S0_S0_jjE12partial_sums has been demoted
// _ZZ13step_forward1ILj16EEvPfS0_S0_S0_jjE12partial_sums has been demoted
// _ZZ13step_forward1ILj8EEvPfS0_S0_S0_jjE12partial_sums has been demoted
// _ZZ13step_forward1ILj4EEvPfS0_S0_S0_jjE12partial_sums has been demoted
// _ZZ13step_forward1ILj2EEvPfS0_S0_S0_jjE12partial_sums has been demoted

.visible .entry _Z13step_forward1ILj1024EEvPfS0_S0_S0_jj(
	.param .u64 .ptr .align 1 _Z13step_forward1ILj1024EEvPfS0_S0_S0_jj_param_0,
	.param .u64 .ptr .align 1 _Z13step_forward1ILj1024EEvPfS0_S0_S0_jj_param_1,
	.param .u64 .ptr .align 1 _Z13step_forward1ILj1024EEvPfS0_S0_S0_jj_param_2,
	.param .u64 .ptr .align 1 _Z13step_forward1ILj1024EEvPfS0_S0_S0_jj_param_3,
	.param .u32 _Z13step_forward1ILj1024EEvPfS0_S0_S0_jj_param_4,
	.param .u32 _Z13step_forward1ILj1024EEvPfS0_S0_S0_jj_param_5
)
{
	.reg .pred 	%p<13>;
	.reg .b32 	%r<24>;
	.reg .b32 	%f<52>;
	.reg .b64 	%rd<19>;
	// demoted variable
	.shared .align 4 .b8 _ZZ13step_forward1ILj1024EEvPfS0_S0_S0_jjE12partial_sums[4096];
	ld.param.u64 	%rd3, [_Z13step_forward1ILj1024EEvPfS0_S0_S0_jj_param_0];
	ld.param.u64 	%rd4, [_Z13step_forward1ILj1024EEvPfS0_S0_S0_jj_param_1];
	ld.param.u64 	%rd5, [_Z13step_forward1ILj1024EEvPfS0_S0_S0_jj_param_2];
	ld.param.u64 	%rd6, [_Z13step_forward1ILj1024EEvPfS0_S0_S0_jj_param_3];
	ld.param.u32 	%r7, [_Z13step_forward1ILj1024EEvPfS0_S0_S0_jj_param_4];
	ld.param.u32 	%r8, [_Z13step_forward1ILj1024EEvPfS0_S0_S0_jj_param_5];
	cvta.to.global.u64 	%rd1, %rd6;
	cvta.to.global.u64 	%rd2, %rd5;
	mov.u32 	%r9, %ntid.x;
	mov.u32 	%r10, %tid.y;
	mov.u32 	%r11, %tid.x;
	mad.lo.s32 	%r1, %r9, %r10, %r11;
	mov.u32 	%r2, %nctaid.x;
	mov.u32 	%r12, %ctaid.y;
	mov.u32 	%r13, %ctaid.x;
	mad.lo.s32 	%r3, %r2, %r12, %r13;
	shl.b32 	%r14, %r3, 10;
	add.s32 	%r4, %r14, %r1;
	mov.u32 	%r5, %ctaid.z;
	setp.ge.u32 	%p1, %r4, %r7;
	shl.b32 	%r15, %r1, 2;
	mov.u32 	%r16, _ZZ13step_forward1ILj1024EEvPfS0_S0_S0_jjE12partial_sums;
	add.s32 	%r6, %r16, %r15;
	@%p1 bra 	$L__BB0_2;
	cvta.to.global.u64 	%rd7, %rd3;
	mul.wide.u32 	%rd8, %r4, 4;
	add.s64 	%rd9, %rd2, %rd8;
	ld.global.f32 	%f1, [%rd9];
	mad.lo.s32 	%r18, %r7, %r5, %r4;
	mul.wide.u32 	%rd10, %r18, 4;
	add.s64 	%rd11, %rd7, %rd10;
	ld.global.f32 	%f2, [%rd11];
	mul.f32 	%f3, %f1, %f2;
	st.shared.f32 	[%r6], %f3;
	bra.uni 	$L__BB0_3;
$L__BB0_2:
	mov.b32 	%r17, 0;
	st.shared.u32 	[%r6], %r17;
$L__BB0_3:
	bar.sync 	0;
	setp.gt.u32 	%p2, %r1, 511;
	@%p2 bra 	$L__BB0_5;
	ld.shared.f32 	%f4, [%r6+2048];
	ld.shared.f32 	%f5, [%r6];
	add.f32 	%f6, %f4, %f5;
	st.shared.f32 	[%r6], %f6;
$L__BB0_5:
	bar.sync 	0;
	setp.gt.u32 	%p3, %r1, 255;
	@%p3 bra 	$L__BB0_7;
	ld.shared.f32 	%f7, [%r6+1024];
	ld.shared.f32 	%f8, [%r6];
	add.f32 	%f9, %f7, %f8;
	st.shared.f32 	[%r6], %f9;
$L__BB0_7:
	bar.sync 	0;
	setp.gt.u32 	%p4, %r1, 127;
	@%p4 bra 	$L__BB0_9;
	ld.shared.f32 	%f10, [%r6+512];
	ld.shared.f32 	%f11, [%r6];
	add.f32 	%f12, %f10, %f11;
	st.shared.f32 	[%r6], %f12;
$L__BB0_9:
	bar.sync 	0;
	setp.gt.u32 	%p5, %r1, 63;
	@%p5 bra 	$L__BB0_11;
	ld.shared.f32 	%f13, [%r6+256];
	ld.shared.f32 	%f14, [%r6];
	add.f32 	%f15, %f13, %f14;
	st.shared.f32 	[%r6], %f15;
$L__BB0_11:
	bar.sync 	0;
	setp.gt.u32 	%p6, %r1, 31;
	@%p6 bra 	$L__BB0_13;
	ld.shared.f32 	%f16, [%r6+128];
	ld.shared.f32 	%f17, [%r6];
	add.f32 	%f18, %f16, %f17;
	st.shared.f32 	[%r6], %f18;
$L__BB0_13:
	bar.sync 	0;
	setp.gt.u32 	%p7, %r1, 15;
	@%p7 bra 	$L__BB0_15;
	ld.shared.f32 	%f19, [%r6+64];
	ld.shared.f32 	%f20, [%r6];
	add.f32 	%f21, %f19, %f20;
	st.shared.f32 	[%r6], %f21;
$L__BB0_15:
	bar.sync 	0;
	setp.gt.u32 	%p8, %r1, 7;
	@%p8 bra 	$L__BB0_17;
	ld.shared.f32 	%f22, [%r6+32];
	ld.shared.f32 	%f23, [%r6];
	add.f32 	%f24, %f22, %f23;
	st.shared.f32 	[%r6], %f24;
$L__BB0_17:
	bar.sync 	0;
	setp.gt.u32 	%p9, %r1, 3;
	@%p9 bra 	$L__BB0_19;
	ld.shared.f32 	%f25, [%r6+16];
	ld.shared.f32 	%f26, [%r6];
	add.f32 	%f27, %f25, %f26;
	st.shared.f32 	[%r6], %f27;
$L__BB0_19:
	bar.sync 	0;
	setp.gt.u32 	%p10, %r1, 1;
	@%p10 bra 	$L__BB0_21;
	ld.shared.f32 	%f28, [%r6+8];
	ld.shared.f32 	%f29, [%r6];
	add.f32 	%f30, %f28, %f29;
	st.shared.f32 	[%r6], %f30;
$L__BB0_21:
	bar.sync 	0;
	setp.ne.s32 	%p11, %r1, 0;
	@%p11 bra 	$L__BB0_25;
	mov.u32 	%r19, %nctaid.y;
	mul.lo.s32 	%r20, %r2, %r19;
	setp.ne.s32 	%p12, %r20, 1;
	@%p12 bra 	$L__BB0_24;
	ld.shared.f32 	%f34, [_ZZ13step_forward1ILj1024EEvPfS0_S0_S0_jjE12partial_sums+4];
	cvta.to.global.u64 	%rd14, %rd4;
	mul.wide.u32 	%rd15, %r5, 4;
	add.s64 	%rd16, %rd14, %rd15;
	ld.global.f32 	%f35, [%rd16];
	add.f32 	%f36, %f34, %f35;
	ld.shared.f32 	%f37, [_ZZ13step_forward1ILj1024EEvPfS0_S0_S0_jjE12partial_sums];
	add.f32 	%f38, %f37, %f36;
	st.shared.f32 	[_ZZ13step_forward1ILj1024EEvPfS0_S0_S0_jjE12partial_sums], %f38;
	add.s64 	%rd17, %rd1, %rd15;
	st.global.f32 	[%rd17], %f38;
	fma.rn.f32 	%f39, %f38, 0fBBBB989D, 0f3F000000;
	cvt.sat.f32.f32 	%f40, %f39;
	mov.f32 	%f41, 0f4B400001;
	mov.f32 	%f42, 0f437C0000;
	fma.rm.f32 	%f43, %f40, %f42, %f41;
	add.f32 	%f44, %f43, 0fCB40007F;
	neg.f32 	%f45, %f44;
	fma.rn.f32 	%f46, %f38, 0fBFB8AA3B, %f45;
	fma.rn.f32 	%f47, %f38, 0fB2A57060, %f46;
	mov.b32 	%r22, %f43;
	shl.b32 	%r23, %r22, 23;
	mov.b32 	%f48, %r23;
	ex2.approx.ftz.f32 	%f49, %f47;
	fma.rn.f32 	%f50, %f49, %f48, 0f3F800000;
	rcp.rn.f32 	%f51, %f50;
	add.s64 	%rd18, %rd2, %rd15;
	st.global.f32 	[%rd18], %f51;
	bra.uni 	$L__BB0_25;
$L__BB0_24:
	ld.shared.f32 	%f31, [_ZZ13step_forward1ILj1024EEvPfS0_S0_S0_jjE12partial_sums+4];
	ld.shared.f32 	%f32, [_ZZ13step_forward1ILj1024EEvPfS0_S0_S0_jjE12partial_sums];
	add.f32 	%f33, %f31, %f32;
	st.shared.f32 	[_ZZ13step_forward1ILj1024EEvPfS0_S0_S0_jjE12partial_sums], %f33;
	mad.lo.s32 	%r21, %r8, %r3, %r5;
	mul.wide.u32 	%rd12, %r21, 4;
	add.s64 	%rd13, %rd1, %rd12;
	st.global.f32 	[%rd13], %f33;
$L__BB0_25:
	ret;

}
	// .globl	_Z13step_forward2ILj64EEvPfS0_S0_j
.visible .entry _Z13step_forward2ILj64EEvPfS0_S0_j(
	.param .u64 .ptr .align 1 _Z13step_forward2ILj64EEvPfS0_S0_j_param_0,
	.param .u64 .ptr .align 1 _Z13step_forward2ILj64EEvPfS0_S0_j_param_1,
	.param .u64 .ptr .align 1 _Z13step_forward2ILj64EEvPfS0_S0_j_param_2,
	.param .u32 _Z13step_forward2ILj64EEvPfS0_S0_j_param_3
)
{
	.reg .pred 	%p<7>;
	.reg .b32 	%r<13>;
	.reg .b32 	%f<35>;
	.reg .b64 	%rd<13>;
	// demoted variable
	.shared .align 4 .b8 _ZZ13step_forward2ILj64EEvPfS0_S0_jE12partial_sums[256];
	ld.param.u64 	%rd4, [_Z13step_forward2ILj64EEvPfS0_S0_j_param_0];
	ld.param.u64 	%rd2, [_Z13step_forward2ILj64EEvPfS0_S0_j_param_1];
	ld.param.u64 	%rd3, [_Z13step_forward2ILj64EEvPfS0_S0_j_param_2];
	ld.param.u32 	%r4, [_Z13step_forward2ILj64EEvPfS0_S0_j_param_3];
	cvta.to.global.u64 	%rd1, %rd4;
	mov.u32 	%r5, %ntid.x;
	mov.u32 	%r6, %tid.y;
	mov.u32 	%r7, %tid.x;
	mad.lo.s32 	%r1, %r5, %r6, %r7;
	mov.u32 	%r2, %ctaid.z;
	mad.lo.s32 	%r8, %r4, %r1, %r2;
	mul.wide.u32 	%rd5, %r8, 4;
	add.s64 	%rd6, %rd1, %rd5;
	ld.global.f32 	%f1, [%rd6];
	shl.b32 	%r9, %r1, 2;
	mov.u32 	%r10, _ZZ13step_forward2ILj64EEvPfS0_S0_jE12partial_sums;
	add.s32 	%r3, %r10, %r9;
	st.shared.f32 	[%r3], %f1;
	bar.sync 	0;
	setp.gt.u32 	%p1, %r1, 31;
	@%p1 bra 	$L__BB1_2;
	ld.shared.f32 	%f2, [%r3+128];
	ld.shared.f32 	%f3, [%r3];
	add.f32 	%f4, %f2, %f3;
	st.shared.f32 	[%r3], %f4;
$L__BB1_2:
	bar.sync 	0;
	setp.gt.u32 	%p2, %r1, 15;
	@%p2 bra 	$L__BB1_4;
	ld.shared.f32 	%f5, [%r3+64];
	ld.shared.f32 	%f6, [%r3];
	add.f32 	%f7, %f5, %f6;
	st.shared.f32 	[%r3], %f7;
$L__BB1_4:
	bar.sync 	0;
	setp.gt.u32 	%p3, %r1, 7;
	@%p3 bra 	$L__BB1_6;
	ld.shared.f32 	%f8, [%r3+32];
	ld.shared.f32 	%f9, [%r3];
	add.f32 	%f10, %f8, %f9;
	st.shared.f32 	[%r3], %f10;
$L__BB1_6:
	bar.sync 	0;
	setp.gt.u32 	%p4, %r1, 3;
	@%p4 bra 	$L__BB1_8;
	ld.shared.f32 	%f11, [%r3+16];
	ld.shared.f32 	%f12, [%r3];
	add.f32 	%f13, %f11, %f12;
	st.shared.f32 	[%r3], %f13;
$L__BB1_8:
	bar.sync 	0;
	setp.gt.u32 	%p5, %r1, 1;
	@%p5 bra 	$L__BB1_10;
	ld.shared.f32 	%f14, [%r3+8];
	ld.shared.f32 	%f15, [%r3];
	add.f32 	%f16, %f14, %f15;
	st.shared.f32 	[%r3], %f16;
$L__BB1_10:
	bar.sync 	0;
	setp.ne.s32 	%p6, %r1, 0;
	@%p6 bra 	$L__BB1_12;
	ld.shared.f32 	%f17, [_ZZ13step_forward2ILj64EEvPfS0_S0_jE12partial_sums+4];
	cvta.to.global.u64 	%rd7, %rd2;
	mul.wide.u32 	%rd8, %r2, 4;
	add.s64 	%rd9, %rd7, %rd8;
	ld.global.f32 	%f18, [%rd9];
	add.f32 	%f19, %f17, %f18;
	ld.shared.f32 	%f20, [_ZZ13step_forward2ILj64EEvPfS0_S0_jE12partial_sums];
	add.f32 	%f21, %f20, %f19;
	st.shared.f32 	[_ZZ13step_forward2ILj64EEvPfS0_S0_jE12partial_sums], %f21;
	add.s64 	%rd10, %rd1, %rd8;
	st.global.f32 	[%rd10], %f21;
	fma.rn.f32 	%f22, %f21, 0fBBBB989D, 0f3F000000;
	cvt.sat.f32.f32 	%f23, %f22;
	mov.f32 	%f24, 0f4B400001;
	mov.f32 	%f25, 0f437C0000;
	fma.rm.f32 	%f26, %f23, %f25, %f24;
	add.f32 	%f27, %f26, 0fCB40007F;
	neg.f32 	%f28, %f27;
	fma.rn.f32 	%f29, %f21, 0fBFB8AA3B, %f28;
	fma.rn.f32 	%f30, %f21, 0fB2A57060, %f29;
	mov.b32 	%r11, %f26;
	shl.b32 	%r12, %r11, 23;
	mov.b32 	%f31, %r12;
	ex2.approx.ftz.f32 	%f32, %f30;
	fma.rn.f32 	%f33, %f32, %f31, 0f3F800000;
	rcp.rn.f32 	%f34, %f33;
	cvta.to.global.u64 	%rd11, %rd3;
	add.s64 	%rd12, %rd11, %rd8;
	st.global.f32 	[%rd12], %f34;
$L__BB1_12:
	ret;

}
	// .globl	_Z13step_forward2ILj32EEvPfS0_S0_j
.visible .entry _Z13step_forward2ILj32EEvPfS0_S0_j(
	.param .u64 .ptr .align 1 _Z13step_forward2ILj32EEvPfS0_S0_j_param_0,
	.param .u64 .ptr .align 1 _Z13step_forward2ILj32EEvPfS0_S0_j_param_1,
	.param .u64 .ptr .align 1 _Z13step_forward2ILj32EEvPfS0_S0_j_param_2,
	.param .u32 _Z13step_forward2ILj32EEvPfS0_S0_j_param_3
)
{
	.reg .pred 	%p<6>;
	.reg .b32 	%r<13>;
	.reg .b32 	%f<32>;
	.reg .b64 	%rd<13>;
	// demoted variable
	.shared .align 4 .b8 _ZZ13step_forward2ILj32EEvPfS0_S0_jE12partial_sums[128];
	ld.param.u64 	%rd4, [_Z13step_forward2ILj32EEvPfS0_S0_j_param_0];
	ld.param.u64 	%rd2, [_Z13step_forward2ILj32EEvPfS0_S0_j_param_1];
	ld.param.u64 	%rd3, [_Z13step_forward2ILj32EEvPfS0_S0_j_param_2];
	ld.param.u32 	%r4, [_Z13step_forward2ILj32EEvPfS0_S0_j_param_3];
	cvta.to.global.u64 	%rd1, %rd4;
	mov.u32 	%r5, %ntid.x;
	mov.u32 	%r6, %tid.y;
	mov.u32 	%r7, %tid.x;
	mad.lo.s32 	%r1, %r5, %r6, %r7;
	mov.u32 	%r2, %ctaid.z;
	mad.lo.s32 	%r8, %r4, %r1, %r2;
	mul.wide.u32 	%rd5, %r8, 4;
	add.s64 	%rd6, %rd1, %rd5;
	ld.global.f32 	%f1, [%rd6];
	shl.b32 	%r9, %r1, 2;
	mov.u32 	%r10, _ZZ13step_forward2ILj32EEvPfS0_S0_jE12partial_sums;
	add.s32 	%r3, %r10, %r9;
	st.shared.f32 	[%r3], %f1;
	bar.sync 	0;
	setp.gt.u32 	%p1, %r1, 15;
	@%p1 bra 	$L__BB2_2;
	ld.shared.f32 	%f2, [%r3+64];
	ld.shared.f32 	%f3, [%r3];
	add.f32 	%f4, %f2, %f3;
	st.shared.f32 	[%r3], %f4;
$L__BB2_2:
	bar.sync 	0;
	setp.gt.u32 	%p2, %r1, 7;
	@%p2 bra 	$L__BB2_4;
	ld.shared.f32 	%f5, [%r3+32];
	ld.shared.f32 	%f6, [%r3];
	add.f32 	%f7, %f5, %f6;
	st.shared.f32 	[%r3], %f7;
$L__BB2_4:
	bar.sync 	0;
	setp.gt.u32 	%p3, %r1, 3;
	@%p3 bra 	$L__BB2_6;
	ld.shared.f32 	%f8, [%r3+16];
	ld.shared.f32 	%f9, [%r3];
	add.f32 	%f10, %f8, %f9;
	st.shared.f32 	[%r3], %f10;
$L__BB2_6:
	bar.sync 	0;
	setp.gt.u32 	%p4, %r1, 1;
	@%p4 bra 	$L__BB2_8;
	ld.shared.f32 	%f11, [%r3+8];
	ld.shared.f32 	%f12, [%r3];
	add.f32 	%f13, %f11, %f12;
	st.shared.f32 	[%r3], %f13;
$L__BB2_8:
	bar.sync 	0;
	setp.ne.s32 	%p5, %r1, 0;
	@%p5 bra 	$L__BB2_10;
	ld.shared.f32 	%f14, [_ZZ13step_forward2ILj32EEvPfS0_S0_jE12partial_sums+4];
	cvta.to.global.u64 	%rd7, %rd2;
	mul.wide.u32 	%rd8, %r2, 4;
	add.s64 	%rd9, %rd7, %rd8;
	ld.global.f32 	%f15, [%rd9];
	add.f32 	%f16, %f14, %f15;
	ld.shared.f32 	%f17, [_ZZ13step_forward2ILj32EEvPfS0_S0_jE12partial_sums];
	add.f32 	%f18, %f17, %f16;
	st.shared.f32 	[_ZZ13step_forward2ILj32EEvPfS0_S0_jE12partial_sums], %f18;
	add.s64 	%rd10, %rd1, %rd8;
	st.global.f32 	[%rd10], %f18;
	fma.rn.f32 	%f19, %f18, 0fBBBB989D, 0f3F000000;
	cvt.sat.f32.f32 	%f20, %f19;
	mov.f32 	%f21, 0f4B400001;
	mov.f32 	%f22, 0f437C0000;
	fma.rm.f32 	%f23, %f20, %f22, %f21;
	add.f32 	%f24, %f23, 0fCB40007F;
	neg.f32 	%f25, %f24;
	fma.rn.f32 	%f26, %f18, 0fBFB8AA3B, %f25;
	fma.rn.f32 	%f27, %f18, 0fB2A57060, %f26;
	mov.b32 	%r11, %f23;
	shl.b32 	%r12, %r11, 23;
	mov.b32 	%f28, %r12;
	ex2.approx.ftz.f32 	%f29, %f27;
	fma.rn.f32 	%f30, %f29, %f28, 0f3F800000;
	rcp.rn.f32 	%f31, %f30;
	cvta.to.global.u64 	%rd11, %rd3;
	add.s64 	%rd12, %rd11, %rd8;
	st.global.f32 	[%rd12], %f31;
$L__BB2_10:
	ret;

}
	// .globl	_Z13step_forward2ILj16EEvPfS0_S0_j
.visible .entry _Z13step_forward2ILj16EEvPfS0_S0_j(
	.param .u64 .ptr .align 1 _Z13step_forward2ILj16EEvPfS0_S0_j_param_0,
	.param .u64 .ptr .align 1 _Z13step_forward2ILj16EEvPfS0_S0_j_param_1,
	.param .u64 .ptr .align 1 _Z13step_forward2ILj16EEvPfS0_S0_j_param_2,
	.param .u32 _Z13step_forward2ILj16EEvPfS0_S0_j_param_3
)
{
	.reg .pred 	%p<5>;
	.reg .b32 	%r<13>;
	.reg .b32 	%f<29>;
	.reg .b64 	%rd<13>;
	// demoted variable
	.shared .align 4 .b8 _ZZ13step_forward2ILj16EEvPfS0_S0_jE12partial_sums[64];
	ld.param.u64 	%rd4, [_Z13step_forward2ILj16EEvPfS0_S0_j_param_0];
	ld.param.u64 	%rd2, [_Z13step_forward2ILj16EEvPfS0_S0_j_param_1];
	ld.param.u64 	%rd3, [_Z13step_forward2ILj16EEvPfS0_S0_j_param_2];
	ld.param.u32 	%r4, [_Z13step_forward2ILj16EEvPfS0_S0_j_param_3];
	cvta.to.global.u64 	%rd1, %rd4;
	mov.u32 	%r5, %ntid.x;
	mov.u32 	%r6, %tid.y;
	mov.u32 	%r7, %tid.x;
	mad.lo.s32 	%r1, %r5, %r6, %r7;
	mov.u32 	%r2, %ctaid.z;
	mad.lo.s32 	%r8, %r4, %r1, %r2;
	mul.wide.u32 	%rd5, %r8, 4;
	add.s64 	%rd6, %rd1, %rd5;
	ld.global.f32 	%f1, [%rd6];
	shl.b32 	%r9, %r1, 2;
	mov.u32 	%r10, _ZZ13step_forward2ILj16EEvPfS0_S0_jE12partial_sums;
	add.s32 	%r3, %r10, %r9;
	st.shared.f32 	[%r3], %f1;
	bar.sync 	0;
	setp.gt.u32 	%p1, %r1, 7;
	@%p1 bra 	$L__BB3_2;
	ld.shared.f32 	%f2, [%r3+32];
	ld.shared.f32 	%f3, [%r3];
	add.f32 	%f4, %f2, %f3;
	st.shared.f32 	[%r3], %f4;
$L__BB3_2:
	bar.sync 	0;
	setp.gt.u32 	%p2, %r1, 3;
	@%p2 bra 	$L__BB3_4;
	ld.shared.f32 	%f5, [%r3+16];
	ld.shared.f32 	%f6, [%r3];
	add.f32 	%f7, %f5, %f6;
	st.shared.f32 	[%r3], %f7;
$L__BB3_4:
	bar.sync 	0;
	setp.gt.u32 	%p3, %r1, 1;
	@%p3 bra 	$L__BB3_6;
	ld.shared.f32 	%f8, [%r3+8];
	ld.shared.f32 	%f9, [%r3];
	add.f32 	%f10, %f8, %f9;
	st.shared.f32 	[%r3], %f10;
$L__BB3_6:
	bar.sync 	0;
	setp.ne.s32 	%p4, %r1, 0;
	@%p4 bra 	$L__BB3_8;
	ld.shared.f32 	%f11, [_ZZ13step_forward2ILj16EEvPfS0_S0_jE12partial_sums+4];
	cvta.to.global.u64 	%rd7, %rd2;
	mul.wide.u32 	%rd8, %r2, 4;
	add.s64 	%rd9, %rd7, %rd8;
	ld.global.f32 	%f12, [%rd9];
	add.f32 	%f13, %f11, %f12;
	ld.shared.f32 	%f14, [_ZZ13step_forward2ILj16EEvPfS0_S0_jE12partial_sums];
	add.f32 	%f15, %f14, %f13;
	st.shared.f32 	[_ZZ13step_forward2ILj16EEvPfS0_S0_jE12partial_sums], %f15;
	add.s64 	%rd10, %rd1, %rd8;
	st.global.f32 	[%rd10], %f15;
	fma.rn.f32 	%f16, %f15, 0fBBBB989D, 0f3F000000;
	cvt.sat.f32.f32 	%f17, %f16;
	mov.f32 	%f18, 0f4B400001;
	mov.f32 	%f19, 0f437C0000;
	fma.rm.f32 	%f20, %f17, %f19, %f18;
	add.f32 	%f21, %f20, 0fCB40007F;
	neg.f32 	%f22, %f21;
	fma.rn.f32 	%f23, %f15, 0fBFB8AA3B, %f22;
	fma.rn.f32 	%f24, %f15, 0fB2A57060, %f23;
	mov.b32 	%r11, %f20;
	shl.b32 	%r12, %r11, 23;
	mov.b32 	%f25, %r12;
	ex2.approx.ftz.f32 	%f26, %f24;
	fma.rn.f32 	%f27, %f26, %f25, 0f3F800000;
	rcp.rn.f32 	%f28, %f27;
	cvta.to.global.u64 	%rd11, %rd3;
	add.s64 	%rd12, %rd11, %rd8;
	st.global.f32 	[%rd12], %f28;
$L__BB3_8:
	ret;

}
	// .globl	_Z13step_forward2ILj8EEvPfS0_S0_j
.visible .entry _Z13step_forward2ILj8EEvPfS0_S0_j(
	.param .u64 .ptr .align 1 _Z13step_forward2ILj8EEvPfS0_S0_j_param_0,
	.param .u64 .ptr .align 1 _Z13step_forward2ILj8EEvPfS0_S0_j_param_1,
	.param .u64 .ptr .align 1 _Z13step_forward2ILj8EEvPfS0_S0_j_param_2,
	.param .u32 _Z13step_forward2ILj8EEvPfS0_S0_j_param_3
)
{
	.reg .pred 	%p<4>;
	.reg .b32 	%r<13>;
	.reg .b32 	%f<26>;
	.reg .b64 	%rd<13>;
	// demoted variable
	.shared .align 4 .b8 _ZZ13step_forward2ILj8EEvPfS0_S0_jE12partial_sums[32];
	ld.param.u64 	%rd4, [_Z13step_forward2ILj8EEvPfS0_S0_j_param_0];
	ld.param.u64 	%rd2, [_Z13step_forward2ILj8EEvPfS0_S0_j_param_1];
	ld.param.u64 	%rd3, [_Z13step_forward2ILj8EEvPfS0_S0_j_param_2];
	ld.param.u32 	%r4, [_Z13step_forward2ILj8EEvPfS0_S0_j_param_3];
	cvta.to.global.u64 	%rd1, %rd4;
	mov.u32 	%r5, %ntid.x;
	mov.u32 	%r6, %tid.y;
	mov.u32 	%r7, %tid.x;
	mad.lo.s32 	%r1, %r5, %r6, %r7;
	mov.u32 	%r2, %ctaid.z;
	mad.lo.s32 	%r8, %r4, %r1, %r2;
	mul.wide.u32 	%rd5, %r8, 4;
	add.s64 	%rd6, %rd1, %rd5;
	ld.global.f32 	%f1, [%rd6];
	shl.b32 	%r9, %r1, 2;
	mov.u32 	%r10, _ZZ13step_forward2ILj8EEvPfS0_S0_jE12partial_sums;
	add.s32 	%r3, %r10, %r9;
	st.shared.f32 	[%r3], %f1;
	bar.sync 	0;
	setp.gt.u32 	%p1, %r1, 3;
	@%p1 bra 	$L__BB4_2;
	ld.shared.f32 	%f2, [%r3+16];
	ld.shared.f32 	%f3, [%r3];
	add.f32 	%f4, %f2, %f3;
	st.shared.f32 	[%r3], %f4;
$L__BB4_2:
	bar.sync 	0;
	setp.gt.u32 	%p2, %r1, 1;
	@%p2 bra 	$L__BB4_4;
	ld.shared.f32 	%f5, [%r3+8];
	ld.shared.f32 	%f6, [%r3];
	add.f32 	%f7, %f5, %f6;
	st.shared.f32 	[%r3], %f7;
$L__BB4_4:
	bar.sync 	0;
	setp.ne.s32 	%p3, %r1, 0;
	@%p3 bra 	$L__BB4_6;
	ld.shared.f32 	%f8, [_ZZ13step_forward2ILj8EEvPfS0_S0_jE12partial_sums+4];
	cvta.to.global.u64 	%rd7, %rd2;
	mul.wide.u32 	%rd8, %r2, 4;
	add.s64 	%rd9, %rd7, %rd8;
	ld.global.f32 	%f9, [%rd9];
	add.f32 	%f10, %f8, %f9;
	ld.shared.f32 	%f11, [_ZZ13step_forward2ILj8EEvPfS0_S0_jE12partial_sums];
	add.f32 	%f12, %f11, %f10;
	st.shared.f32 	[_ZZ13step_forward2ILj8EEvPfS0_S0_jE12partial_sums], %f12;
	add.s64 	%rd10, %rd1, %rd8;
	st.global.f32 	[%rd10], %f12;
	fma.rn.f32 	%f13, %f12, 0fBBBB989D, 0f3F000000;
	cvt.sat.f32.f32 	%f14, %f13;
	mov.f32 	%f15, 0f4B400001;
	mov.f32 	%f16, 0f437C0000;
	fma.rm.f32 	%f17, %f14, %f16, %f15;
	add.f32 	%f18, %f17, 0fCB40007F;
	neg.f32 	%f19, %f18;
	fma.rn.f32 	%f20, %f12, 0fBFB8AA3B, %f19;
	fma.rn.f32 	%f21, %f12, 0fB2A57060, %f20;
	mov.b32 	%r11, %f17;
	shl.b32 	%r12, %r11, 23;
	mov.b32 	%f22, %r12;
	ex2.approx.ftz.f32 	%f23, %f21;
	fma.rn.f32 	%f24, %f23, %f22, 0f3F800000;
	rcp.rn.f32 	%f25, %f24;
	cvta.to.global.u64 	%rd11, %rd3;
	add.s64 	%rd12, %rd11, %rd8;
	st.global.f32 	[%rd12], %f25;
$L__BB4_6:
	ret;

}
	// .globl	_Z13step_forward2ILj4EEvPfS0_S0_j
.visible .entry _Z13step_forward2ILj4EEvPfS0_S0_j(
	.param .u64 .ptr .align 1 _Z13step_forward2ILj4EEvPfS0_S0_j_param_0,
	.param .u64 .ptr .align 1 _Z13step_forward2ILj4EEvPfS0_S0_j_param_1,
	.param .u64 .ptr .align 1 _Z13step_forward2ILj4EEvPfS0_S0_j_param_2,
	.param .u32 _Z13step_forward2ILj4EEvPfS0_S0_j_param_3
)
{
	.reg .pred 	%p<3>;
	.reg .b32 	%r<13>;
	.reg .b32 	%f<23>;
	.reg .b64 	%rd<13>;
	// demoted variable
	.shared .align 4 .b8 _ZZ13step_forward2ILj4EEvPfS0_S0_jE12partial_sums[16];
	ld.param.u64 	%rd4, [_Z13step_forward2ILj4EEvPfS0_S0_j_param_0];
	ld.param.u64 	%rd2, [_Z13step_forward2ILj4EEvPfS0_S0_j_param_1];
	ld.param.u64 	%rd3, [_Z13step_forward2ILj4EEvPfS0_S0_j_param_2];
	ld.param.u32 	%r4, [_Z13step_forward2ILj4EEvPfS0_S0_j_param_3];
	cvta.to.global.u64 	%rd1, %rd4;
	mov.u32 	%r5, %ntid.x;
	mov.u32 	%r6, %tid.y;
	mov.u32 	%r7, %tid.x;
	mad.lo.s32 	%r1, %r5, %r6, %r7;
	mov.u32 	%r2, %ctaid.z;
	mad.lo.s32 	%r8, %r4, %r1, %r2;
	mul.wide.u32 	%rd5, %r8, 4;
	add.s64 	%rd6, %rd1, %rd5;
	ld.global.f32 	%f1, [%rd6];
	shl.b32 	%r9, %r1, 2;
	mov.u32 	%r10, _ZZ13step_forward2ILj4EEvPfS0_S0_jE12partial_sums;
	add.s32 	%r3, %r10, %r9;
	st.shared.f32 	[%r3], %f1;
	bar.sync 	0;
	setp.gt.u32 	%p1, %r1, 1;
	@%p1 bra 	$L__BB5_2;
	ld.shared.f32 	%f2, [%r3+8];
	ld.shared.f32 	%f3, [%r3];
	add.f32 	%f4, %f2, %f3;
	st.shared.f32 	[%r3], %f4;
$L__BB5_2:
	bar.sync 	0;
	setp.ne.s32 	%p2, %r1, 0;
	@%p2 bra 	$L__BB5_4;
	ld.shared.f32 	%f5, [_ZZ13step_forward2ILj4EEvPfS0_S0_jE12partial_sums+4];
	cvta.to.global.u64 	%rd7, %rd2;
	mul.wide.u32 	%rd8, %r2, 4;
	add.s64 	%rd9, %rd7, %rd8;
	ld.global.f32 	%f6, [%rd9];
	add.f32 	%f7, %f5, %f6;
	ld.shared.f32 	%f8, [_ZZ13step_forward2ILj4EEvPfS0_S0_jE12partial_sums];
	add.f32 	%f9, %f8, %f7;
	st.shared.f32 	[_ZZ13step_forward2ILj4EEvPfS0_S0_jE12partial_sums], %f9;
	add.s64 	%rd10, %rd1, %rd8;
	st.global.f32 	[%rd10], %f9;
	fma.rn.f32 	%f10, %f9, 0fBBBB989D, 0f3F000000;
	cvt.sat.f32.f32 	%f11, %f10;
	mov.f32 	%f12, 0f4B400001;
	mov.f32 	%f13, 0f437C0000;
	fma.rm.f32 	%f14, %f11, %f13, %f12;
	add.f32 	%f15, %f14, 0fCB40007F;
	neg.f32 	%f16, %f15;
	fma.rn.f32 	%f17, %f9, 0fBFB8AA3B, %f16;
	fma.rn.f32 	%f18, %f9, 0fB2A57060, %f17;
	mov.b32 	%r11, %f14;
	shl.b32 	%r12, %r11, 23;
	mov.b32 	%f19, %r12;
	ex2.approx.ftz.f32 	%f20, %f18;
	fma.rn.f32 	%f21, %f20, %f19, 0f3F800000;
	rcp.rn.f32 	%f22, %f21;
	cvta.to.global.u64 	%rd11, %rd3;
	add.s64 	%rd12, %rd11, %rd8;
	st.global.f32 	[%rd12], %f22;
$L__BB5_4:
	ret;

}
	// .globl	_Z13step_forward2ILj2EEvPfS0_S0_j
.visible .entry _Z13step_forward2ILj2EEvPfS0_S0_j(
	.param .u64 .ptr .align 1 _Z13step_forward2ILj2EEvPfS0_S0_j_param_0,
	.param .u64 .ptr .align 1 _Z13step_forward2ILj2EEvPfS0_S0_j_param_1,
	.param .u64 .ptr .align 1 _Z13step_forward2ILj2EEvPfS0_S0_j_param_2,
	.param .u32 _Z13step_forward2ILj2EEvPfS0_S0_j_param_3
)
{
	.reg .pred 	%p<2>;
	.reg .b32 	%r<13>;
	.reg .b32 	%f<20>;
	.reg .b64 	%rd<13>;
	// demoted variable
	.shared .align 4 .b8 _ZZ13step_forward2ILj2EEvPfS0_S0_jE12partial_sums[8];
	ld.param.u64 	%rd4, [_Z13step_forward2ILj2EEvPfS0_S0_j_param_0];
	ld.param.u64 	%rd2, [_Z13step_forward2ILj2EEvPfS0_S0_j_param_1];
	ld.param.u64 	%rd3, [_Z13step_forward2ILj2EEvPfS0_S0_j_param_2];
	ld.param.u32 	%r2, [_Z13step_forward2ILj2EEvPfS0_S0_j_param_3];
	cvta.to.global.u64 	%rd1, %rd4;
	mov.u32 	%r3, %ntid.x;
	mov.u32 	%r4, %tid.y;
	mov.u32 	%r5, %tid.x;
	mad.lo.s32 	%r6, %r3, %r4, %r5;
	mov.u32 	%r1, %ctaid.z;
	mad.lo.s32 	%r7, %r2, %r6, %r1;
	mul.wide.u32 	%rd5, %r7, 4;
	add.s64 	%rd6, %rd1, %rd5;
	ld.global.f32 	%f1, [%rd6];
	shl.b32 	%r8, %r6, 2;
	mov.u32 	%r9, _ZZ13step_forward2ILj2EEvPfS0_S0_jE12partial_sums;
	add.s32 	%r10, %r9, %r8;
	st.shared.f32 	[%r10], %f1;
	bar.sync 	0;
	setp.ne.s32 	%p1, %r6, 0;
	@%p1 bra 	$L__BB6_2;
	cvta.to.global.u64 	%rd7, %rd2;
	cvta.to.global.u64 	%rd8, %rd3;
	ld.shared.f32 	%f2, [_ZZ13step_forward2ILj2EEvPfS0_S0_jE12partial_sums+4];
	mul.wide.u32 	%rd9, %r1, 4;
	add.s64 	%rd10, %rd7, %rd9;
	ld.global.f32 	%f3, [%rd10];
	add.f32 	%f4, %f2, %f3;
	ld.shared.f32 	%f5, [_ZZ13step_forward2ILj2EEvPfS0_S0_jE12partial_sums];
	add.f32 	%f6, %f5, %f4;
	st.shared.f32 	[_ZZ13step_forward2ILj2EEvPfS0_S0_jE12partial_sums], %f6;
	add.s64 	%rd11, %rd1, %rd9;
	st.global.f32 	[%rd11], %f6;
	fma.rn.f32 	%f7, %f6, 0fBBBB989D, 0f3F000000;
	cvt.sat.f32.f32 	%f8, %f7;
	mov.f32 	%f9, 0f4B400001;
	mov.f32 	%f10, 0f437C0000;
	fma.rm.f32 	%f11, %f8, %f10, %f9;
	add.f32 	%f12, %f11, 0fCB40007F;
	neg.f32 	%f13, %f12;
	fma.rn.f32 	%f14, %f6, 0fBFB8AA3B, %f13;
	fma.rn.f32 	%f15, %f6, 0fB2A57060, %f14;
	mov.b32 	%r11, %f11;
	shl.b32 	%r12, %r11, 23;
	mov.b32 	%f16, %r12;
	ex2.approx.ftz.f32 	%f17, %f15;
	fma.rn.f32 	%f18, %f17, %f16, 0f3F800000;
	rcp.rn.f32 	%f19, %f18;
	add.s64 	%rd12, %rd8, %rd9;
	st.global.f32 	[%rd12], %f19;
$L__BB6_2:
	ret;

}
	// .globl	_Z13step_forward1ILj512EEvPfS0_S0_S0_jj
.visible .entry _Z13step_forward1ILj512EEvPfS0_S0_S0_jj(
	.param .u64 .ptr .align 1 _Z13step_forward1ILj512EEvPfS0_S0_S0_jj_param_0,
	.param .u64 .ptr .align 1 _Z13step_forward1ILj512EEvPfS0_S0_S0_jj_param_1,
	.param .u64 .ptr .align 1 _Z13step_forward1ILj512EEvPfS0_S0_S0_jj_param_2,
	.param .u64 .ptr .align 1 _Z13step_forward1ILj512EEvPfS0_S0_S0_jj_param_3,
	.param .u32 _Z13step_forward1ILj512EEvPfS0_S0_S0_jj_param_4,
	.param .u32 _Z13step_forward1ILj512EEvPfS0_S0_S0_jj_param_5
)
{
	.reg .pred 	%p<12>;
	.reg .b32 	%r<24>;
	.reg .b32 	%f<49>;
	.reg .b64 	%rd<19>;
	// demoted variable
	.shared .align 4 .b8 _ZZ13step_forward1ILj512EEvPfS0_S0_S0_jjE12partial_sums[2048];
	ld.param.u64 	%rd3, [_Z13step_forward1ILj512EEvPfS0_S0_S0_jj_param_0];
	ld.param.u64 	%rd4, [_Z13step_forward1ILj512EEvPfS0_S0_S0_jj_param_1];
	ld.param.u64 	%rd5, [_Z13step_forward1ILj512EEvPfS0_S0_S0_jj_param_2];
	ld.param.u64 	%rd6, [_Z13step_forward1ILj512EEvPfS0_S0_S0_jj_param_3];
	ld.param.u32 	%r7, [_Z13step_forward1ILj512EEvPfS0_S0_S0_jj_param_4];
	ld.param.u32 	%r8, [_Z13step_forward1ILj512EEvPfS0_S0_S0_jj_param_5];
	cvta.to.global.u64 	%rd1, %rd6;
	cvta.to.global.u64 	%rd2, %rd5;
	mov.u32 	%r9, %ntid.x;
	mov.u32 	%r10, %tid.y;
	mov.u32 	%r11, %tid.x;
	mad.lo.s32 	%r1, %r9, %r10, %r11;
	mov.u32 	%r2, %nctaid.x;
	mov.u32 	%r12, %ctaid.y;
	mov.u32 	%r13, %ctaid.x;
	mad.lo.s32 	%r3, %r2, %r12, %r13;
	shl.b32 	%r14, %r3, 9;
	add.s32 	%r4, %r14, %r1;
	mov.u32 	%r5, %ctaid.z;
	setp.ge.u32 	%p1, %r4, %r7;
	shl.b32 	%r15, %r1, 2;
	mov.u32 	%r16, _ZZ13step_forward1ILj512EEvPfS0_S0_S0_jjE12partial_sums;
	add.s32 	%r6, %r16, %r15;
	@%p1 bra 	$L__BB7_2;
	cvta.to.global.u64 	%rd7, %rd3;
	mul.wide.u32 	%rd8, %r4, 4;
	add.s64 	%rd9, %rd2, %rd8;
	ld.global.f32 	%f1, [%rd9];
	mad.lo.s32 	%r18, %r7, %r5, %r4;
	mul.wide.u32 	%rd10, %r18, 4;
	add.s64 	%rd11, %rd7, %rd10;
	ld.global.f32 	%f2, [%rd11];
	mul.f32 	%f3, %f1, %f2;
	st.shared.f32 	[%r6], %f3;
	bra.uni 	$L__BB7_3;
$L__BB7_2:
	mov.b32 	%r17, 0;
	st.shared.u32 	[%r6], %r17;
$L__BB7_3:
	bar.sync 	0;
	setp.gt.u32 	%p2, %r1, 255;
	@%p2 bra 	$L__BB7_5;
	ld.shared.f32 	%f4, [%r6+1024];
	ld.shared.f32 	%f5, [%r6];
	add.f32 	%f6, %f4, %f5;
	st.shared.f32 	[%r6], %f6;
$L__BB7_5:
	bar.sync 	0;
	setp.gt.u32 	%p3, %r1, 127;
	@%p3 bra 	$L__BB7_7;
	ld.shared.f32 	%f7, [%r6+512];
	ld.shared.f32 	%f8, [%r6];
	add.f32 	%f9, %f7, %f8;
	st.shared.f32 	[%r6], %f9;
$L__BB7_7:
	bar.sync 	0;
	setp.gt.u32 	%p4, %r1, 63;
	@%p4 bra 	$L__BB7_9;
	ld.shared.f32 	%f10, [%r6+256];
	ld.shared.f32 	%f11, [%r6];
	add.f32 	%f12, %f10, %f11;
	st.shared.f32 	[%r6], %f12;
$L__BB7_9:
	bar.sync 	0;
	setp.gt.u32 	%p5, %r1, 31;
	@%p5 bra 	$L__BB7_11;
	ld.shared.f32 	%f13, [%r6+128];
	ld.shared.f32 	%f14, [%r6];
	add.f32 	%f15, %f13, %f14;
	st.shared.f32 	[%r6], %f15;
$L__BB7_11:
	bar.sync 	0;
	setp.gt.u32 	%p6, %r1, 15;
	@%p6 bra 	$L__BB7_13;
	ld.shared.f32 	%f16, [%r6+64];
	ld.shared.f32 	%f17, [%r6];
	add.f32 	%f18, %f16, %f17;
	st.shared.f32 	[%r6], %f18;
$L__BB7_13:
	bar.sync 	0;
	setp.gt.u32 	%p7, %r1, 7;
	@%p7 bra 	$L__BB7_15;
	ld.shared.f32 	%f19, [%r6+32];
	ld.shared.f32 	%f20, [%r6];
	add.f32 	%f21, %f19, %f20;
	st.shared.f32 	[%r6], %f21;
$L__BB7_15:
	bar.sync 	0;
	setp.gt.u32 	%p8, %r1, 3;
	@%p8 bra 	$L__BB7_17;
	ld.shared.f32 	%f22, [%r6+16];
	ld.shared.f32 	%f23, [%r6];
	add.f32 	%f24, %f22, %f23;
	st.shared.f32 	[%r6], %f24;
$L__BB7_17:
	bar.sync 	0;
	setp.gt.u32 	%p9, %r1, 1;
	@%p9 bra 	$L__BB7_19;
	ld.shared.f32 	%f25, [%r6+8];
	ld.shared.f32 	%f26, [%r6];
	add.f32 	%f27, %f25, %f26;
	st.shared.f32 	[%r6], %f27;
$L__BB7_19:
	bar.sync 	0;
	setp.ne.s32 	%p10, %r1, 0;
	@%p10 bra 	$L__BB7_23;
	mov.u32 	%r19, %nctaid.y;
	mul.lo.s32 	%r20, %r2, %r19;
	setp.ne.s32 	%p11, %r20, 1;
	@%p11 bra 	$L__BB7_22;
	ld.shared.f32 	%f31, [_ZZ13step_forward1ILj512EEvPfS0_S0_S0_jjE12partial_sums+4];
	cvta.to.global.u64 	%rd14, %rd4;
	mul.wide.u32 	%rd15, %r5, 4;
	add.s64 	%rd16, %rd14, %rd15;
	ld.global.f32 	%f32, [%rd16];
	add.f32 	%f33, %f31, %f32;
	ld.shared.f32 	%f34, [_ZZ13step_forward1ILj512EEvPfS0_S0_S0_jjE12partial_sums];
	add.f32 	%f35, %f34, %f33;
	st.shared.f32 	[_ZZ13step_forward1ILj512EEvPfS0_S0_S0_jjE12partial_sums], %f35;
	add.s64 	%rd17, %rd1, %rd15;
	st.global.f32 	[%rd17], %f35;
	fma.rn.f32 	%f36, %f35, 0fBBBB989D, 0f3F000000;
	cvt.sat.f32.f32 	%f37, %f36;
	mov.f32 	%f38, 0f4B400001;
	mov.f32 	%f39, 0f437C0000;
	fma.rm.f32 	%f40, %f37, %f39, %f38;
	add.f32 	%f41, %f40, 0fCB40007F;
	neg.f32 	%f42, %f41;
	fma.rn.f32 	%f43, %f35, 0fBFB8AA3B, %f42;
	fma.rn.f32 	%f44, %f35, 0fB2A57060, %f43;
	mov.b32 	%r22, %f40;
	shl.b32 	%r23, %r22, 23;
	mov.b32 	%f45, %r23;
	ex2.approx.ftz.f32 	%f46, %f44;
	fma.rn.f32 	%f47, %f46, %f45, 0f3F800000;
	rcp.rn.f32 	%f48, %f47;
	add.s64 	%rd18, %rd2, %rd15;
	st.global.f32 	[%rd18], %f48;
	bra.uni 	$L__BB7_23;
$L__BB7_22:
	ld.shared.f32 	%f28, [_ZZ13step_forward1ILj512EEvPfS0_S0_S0_jjE12partial_sums+4];
	ld.shared.f32 	%f29, [_ZZ13step_forward1ILj512EEvPfS0_S0_S0_jjE12partial_sums];
	add.f32 	%f30, %f28, %f29;
	st.shared.f32 	[_ZZ13step_forward1ILj512EEvPfS0_S0_S0_jjE12partial_sums], %f30;
	mad.lo.s32 	%r21, %r8, %r3, %r5;
	mul.wide.u32 	%rd12, %r21, 4;
	add.s64 	%rd13, %rd1, %rd12;
	st.global.f32 	[%rd13], %f30;
$L__BB7_23:
	ret;

}
	// .globl	_Z13step_forward1ILj256EEvPfS0_S0_S0_jj
.visible .entry _Z13step_forward1ILj256EEvPfS0_S0_S0_jj(
	.param .u64 .ptr .align 1 _Z13step_forward1ILj256EEvPfS0_S0_S0_jj_param_0,
	.param .u64 .ptr .align 1 _Z13step_forward1ILj256EEvPfS0_S0_S0_jj_param_1,
	.param .u64 .ptr .align 1 _Z13step_forward1ILj256EEvPfS0_S0_S0_jj_param_2,
	.param .u64 .ptr .align 1 _Z13step_forward1ILj256EEvPfS0_S0_S0_jj_param_3,
	.param .u32 _Z13step_forward1ILj256EEvPfS0_S0_S0_jj_param_4,
	.param .u32 _Z13step_forward1ILj256EEvPfS0_S0_S0_jj_param_5
)
{
	.reg .pred 	%p<11>;
	.reg .b32 	%r<24>;
	.reg .b32 	%f<46>;
	.reg .b64 	%rd<19>;
	// demoted variable
	.shared .align 4 .b8 _ZZ13step_forward1ILj256EEvPfS0_S0_S0_jjE12partial_sums[1024];
	ld.param.u64 	%rd3, [_Z13step_forward1ILj256EEvPfS0_S0_S0_jj_param_0];
	ld.param.u64 	%rd4, [_Z13step_forward1ILj256EEvPfS0_S0_S0_jj_param_1];
	ld.param.u64 	%rd5, [_Z13step_forward1ILj256EEvPfS0_S0_S0_jj_param_2];
	ld.param.u64 	%rd6, [_Z13step_forward1ILj256EEvPfS0_S0_S0_jj_param_3];
	ld.param.u32 	%r7, [_Z13step_forward1ILj256EEvPfS0_S0_S0_jj_param_4];
	ld.param.u32 	%r8, [_Z13step_forward1ILj256EEvPfS0_S0_S0_jj_param_5];
	cvta.to.global.u64 	%rd1, %rd6;
	cvta.to.global.u64 	%rd2, %rd5;
	mov.u32 	%r9, %ntid.x;
	mov.u32 	%r10, %tid.y;
	mov.u32 	%r11, %tid.x;
	mad.lo.s32 	%r1, %r9, %r10, %r11;
	mov.u32 	%r2, %nctaid.x;
	mov.u32 	%r12, %ctaid.y;
	mov.u32 	%r13, %ctaid.x;
	mad.lo.s32 	%r3, %r2, %r12, %r13;
	shl.b32 	%r14, %r3, 8;
	add.s32 	%r4, %r14, %r1;
	mov.u32 	%r5, %ctaid.z;
	setp.ge.u32 	%p1, %r4, %r7;
	shl.b32 	%r15, %r1, 2;
	mov.u32 	%r16, _ZZ13step_forward1ILj256EEvPfS0_S0_S0_jjE12partial_sums;
	add.s32 	%r6, %r16, %r15;
	@%p1 bra 	$L__BB8_2;
	cvta.to.global.u64 	%rd7, %rd3;
	mul.wide.u32 	%rd8, %r4, 4;
	add.s64 	%rd9, %rd2, %rd8;
	ld.global.f32 	%f1, [%rd9];
	mad.lo.s32 	%r18, %r7, %r5, %r4;
	mul.wide.u32 	%rd10, %r18, 4;
	add.s64 	%rd11, %rd7, %rd10;
	ld.global.f32 	%f2, [%rd11];
	mul.f32 	%f3, %f1, %f2;
	st.shared.f32 	[%r6], %f3;
	bra.uni 	$L__BB8_3;
$L__BB8_2:
	mov.b32 	%r17, 0;
	st.shared.u32 	[%r6], %r17;
$L__BB8_3:
	bar.sync 	0;
	setp.gt.u32 	%p2, %r1, 127;
	@%p2 bra 	$L__BB8_5;
	ld.shared.f32 	%f4, [%r6+512];
	ld.shared.f32 	%f5, [%r6];
	add.f32 	%f6, %f4, %f5;
	st.shared.f32 	[%r6], %f6;
$L__BB8_5:
	bar.sync 	0;
	setp.gt.u32 	%p3, %r1, 63;
	@%p3 bra 	$L__BB8_7;
	ld.shared.f32 	%f7, [%r6+256];
	ld.shared.f32 	%f8, [%r6];
	add.f32 	%f9, %f7, %f8;
	st.shared.f32 	[%r6], %f9;
$L__BB8_7:
	bar.sync 	0;
	setp.gt.u32 	%p4, %r1, 31;
	@%p4 bra 	$L__BB8_9;
	ld.shared.f32 	%f10, [%r6+128];
	ld.shared.f32 	%f11, [%r6];
	add.f32 	%f12, %f10, %f11;
	st.shared.f32 	[%r6], %f12;
$L__BB8_9:
	bar.sync 	0;
	setp.gt.u32 	%p5, %r1, 15;
	@%p5 bra 	$L__BB8_11;
	ld.shared.f32 	%f13, [%r6+64];
	ld.shared.f32 	%f14, [%r6];
	add.f32 	%f15, %f13, %f14;
	st.shared.f32 	[%r6], %f15;
$L__BB8_11:
	bar.sync 	0;
	setp.gt.u32 	%p6, %r1, 7;
	@%p6 bra 	$L__BB8_13;
	ld.shared.f32 	%f16, [%r6+32];
	ld.shared.f32 	%f17, [%r6];
	add.f32 	%f18, %f16, %f17;
	st.shared.f32 	[%r6], %f18;
$L__BB8_13:
	bar.sync 	0;
	setp.gt.u32 	%p7, %r1, 3;
	@%p7 bra 	$L__BB8_15;
	ld.shared.f32 	%f19, [%r6+16];
	ld.shared.f32 	%f20, [%r6];
	add.f32 	%f21, %f19, %f20;
	st.shared.f32 	[%r6], %f21;
$L__BB8_15:
	bar.sync 	0;
	setp.gt.u32 	%p8, %r1, 1;
	@%p8 bra 	$L__BB8_17;
	ld.shared.f32 	%f22, [%r6+8];
	ld.shared.f32 	%f23, [%r6];
	add.f32 	%f24, %f22, %f23;
	st.shared.f32 	[%r6], %f24;
$L__BB8_17:
	bar.sync 	0;
	setp.ne.s32 	%p9, %r1, 0;
	@%p9 bra 	$L__BB8_21;
	mov.u32 	%r19, %nctaid.y;
	mul.lo.s32 	%r20, %r2, %r19;
	setp.ne.s32 	%p10, %r20, 1;
	@%p10 bra 	$L__BB8_20;
	ld.shared.f32 	%f28, [_ZZ13step_forward1ILj256EEvPfS0_S0_S0_jjE12partial_sums+4];
	cvta.to.global.u64 	%rd14, %rd4;
	mul.wide.u32 	%rd15, %r5, 4;
	add.s64 	%rd16, %rd14, %rd15;
	ld.global.f32 	%f29, [%rd16];
	add.f32 	%f30, %f28, %f29;
	ld.shared.f32 	%f31, [_ZZ13step_forward1ILj256EEvPfS0_S0_S0_jjE12partial_sums];
	add.f32 	%f32, %f31, %f30;
	st.shared.f32 	[_ZZ13step_forward1ILj256EEvPfS0_S0_S0_jjE12partial_sums], %f32;
	add.s64 	%rd17, %rd1, %rd15;
	st.global.f32 	[%rd17], %f32;
	fma.rn.f32 	%f33, %f32, 0fBBBB989D, 0f3F000000;
	cvt.sat.f32.f32 	%f34, %f33;
	mov.f32 	%f35, 0f4B400001;
	mov.f32 	%f36, 0f437C0000;
	fma.rm.f32 	%f37, %f34, %f36, %f35;
	add.f32 	%f38, %f37, 0fCB40007F;
	neg.f32 	%f39, %f38;
	fma.rn.f32 	%f40, %f32, 0fBFB8AA3B, %f39;
	fma.rn.f32 	%f41, %f32, 0fB2A57060, %f40;
	mov.b32 	%r22, %f37;
	shl.b32 	%r23, %r22, 23;
	mov.b32 	%f42, %r23;
	ex2.approx.ftz.f32 	%f43, %f41;
	fma.rn.f32 	%f44, %f43, %f42, 0f3F800000;
	rcp.rn.f32 	%f45, %f44;
	add.s64 	%rd18, %rd2, %rd15;
	st.global.f32 	[%rd18], %f45;
	bra.uni 	$L__BB8_21;
$L__BB8_20:
	ld.shared.f32 	%f25, [_ZZ13step_forward1ILj256EEvPfS0_S0_S0_jjE12partial_sums+4];
	ld.shared.f32 	%f26, [_ZZ13step_forward1ILj256EEvPfS0_S0_S0_jjE12partial_sums];
	add.f32 	%f27, %f25, %f26;
	st.shared.f32 	[_ZZ13step_forward1ILj256EEvPfS0_S0_S0_jjE12partial_sums], %f27;
	mad.lo.s32 	%r21, %r8, %r3, %r5;
	mul.wide.u32 	%rd12, %r21, 4;
	add.s64 	%rd13, %rd1, %rd12;
	st.global.f32 	[%rd13], %f27;
$L__BB8_21:
	ret;

}
	// .globl	_Z13step_forward1ILj128EEvPfS0_S0_S0_jj
.visible .entry _Z13step_forward1ILj128EEvPfS0_S0_S0_jj(
	.param .u64 .ptr .align 1 _Z13step_forward1ILj128EEvPfS0_S0_S0_jj_param_0,
	.param .u64 .ptr .align 1 _Z13step_forward1ILj128EEvPfS0_S0_S0_jj_param_1,
	.param .u64 .ptr .align 1 _Z13step_forward1ILj128EEvPfS0_S0_S0_jj_param_2,
	.param .u64 .ptr .align 1 _Z13step_forward1ILj128EEvPfS0_S0_S0_jj_param_3,
	.param .u32 _Z13step_forward1ILj128EEvPfS0_S0_S0_jj_param_4,
	.param .u32 _Z13step_forward1ILj128EEvPfS0_S0_S0_jj_param_5
)
{
	.reg .pred 	%p<10>;
	.reg .b32 	%r<24>;
	.reg .b32 	%f<43>;
	.reg .b64 	%rd<19>;
	// demoted variable
	.shared .align 4 .b8 _ZZ13step_forward1ILj128EEvPfS0_S0_S0_jjE12partial_sums[512];
	ld.param.u64 	%rd3, [_Z13step_forward1ILj128EEvPfS0_S0_S0_jj_param_0];
	ld.param.u64 	%rd4, [_Z13step_forward1ILj128EEvPfS0_S0_S0_jj_param_1];
	ld.param.u64 	%rd5, [_Z13step_forward1ILj128EEvPfS0_S0_S0_jj_param_2];
	ld.param.u64 	%rd6, [_Z13step_forward1ILj128EEvPfS0_S0_S0_jj_param_3];
	ld.param.u32 	%r7, [_Z13step_forward1ILj128EEvPfS0_S0_S0_jj_param_4];
	ld.param.u32 	%r8, [_Z13step_forward1ILj128EEvPfS0_S0_S0_jj_param_5];
	cvta.to.global.u64 	%rd1, %rd6;
	cvta.to.global.u64 	%rd2, %rd5;
	mov.u32 	%r9, %ntid.x;
	mov.u32 	%r10, %tid.y;
	mov.u32 	%r11, %tid.x;
	mad.lo.s32 	%r1, %r9, %r10, %r11;
	mov.u32 	%r2, %nctaid.x;
	mov.u32 	%r12, %ctaid.y;
	mov.u32 	%r13, %ctaid.x;
	mad.lo.s32 	%r3, %r2, %r12, %r13;
	shl.b32 	%r14, %r3, 7;
	add.s32 	%r4, %r14, %r1;
	mov.u32 	%r5, %ctaid.z;
	setp.ge.u32 	%p1, %r4, %r7;
	shl.b32 	%r15, %r1, 2;
	mov.u32 	%r16, _ZZ13step_forward1ILj128EEvPfS0_S0_S0_jjE12partial_sums;
	add.s32 	%r6, %r16, %r15;
	@%p1 bra 	$L__BB9_2;
	cvta.to.global.u64 	%rd7, %rd3;
	mul.wide.u32 	%rd8, %r4, 4;
	add.s64 	%rd9, %rd2, %rd8;
	ld.global.f32 	%f1, [%rd9];
	mad.lo.s32 	%r18, %r7, %r5, %r4;
	mul.wide.u32 	%rd10, %r18, 4;
	add.s64 	%rd11, %rd7, %rd10;
	ld.global.f32 	%f2, [%rd11];
	mul.f32 	%f3, %f1, %f2;
	st.shared.f32 	[%r6], %f3;
	bra.uni 	$L__BB9_3;
$L__BB9_2:
	mov.b32 	%r17, 0;
	st.shared.u32 	[%r6], %r17;
$L__BB9_3:
	bar.sync 	0;
	setp.gt.u32 	%p2, %r1, 63;
	@%p2 bra 	$L__BB9_5;
	ld.shared.f32 	%f4, [%r6+256];
	ld.shared.f32 	%f5, [%r6];
	add.f32 	%f6, %f4, %f5;
	st.shared.f32 	[%r6], %f6;
$L__BB9_5:
	bar.sync 	0;
	setp.gt.u32 	%p3, %r1, 31;
	@%p3 bra 	$L__BB9_7;
	ld.shared.f32 	%f7, [%r6+128];
	ld.shared.f32 	%f8, [%r6];
	add.f32 	%f9, %f7, %f8;
	st.shared.f32 	[%r6], %f9;
$L__BB9_7:
	bar.sync 	0;
	setp.gt.u32 	%p4, %r1, 15;
	@%p4 bra 	$L__BB9_9;
	ld.shared.f32 	%f10, [%r6+64];
	ld.shared.f32 	%f11, [%r6];
	add.f32 	%f12, %f10, %f11;
	st.shared.f32 	[%r6], %f12;
$L__BB9_9:
	bar.sync 	0;
	setp.gt.u32 	%p5, %r1, 7;
	@%p5 bra 	$L__BB9_11;
	ld.shared.f32 	%f13, [%r6+32];
	ld.shared.f32 	%f14, [%r6];
	add.f32 	%f15, %f13, %f14;
	st.shared.f32 	[%r6], %f15;
$L__BB9_11:
	bar.sync 	0;
	setp.gt.u32 	%p6, %r1, 3;
	@%p6 bra 	$L__BB9_13;
	ld.shared.f32 	%f16, [%r6+16];
	ld.shared.f32 	%f17, [%r6];
	add.f32 	%f18, %f16, %f17;
	st.shared.f32 	[%r6], %f18;
$L__BB9_13:
	bar.sync 	0;
	setp.gt.u32 	%p7, %r1, 1;
	@%p7 bra 	$L__BB9_15;
	ld.shared.f32 	%f19, [%r6+8];
	ld.shared.f32 	%f20, [%r6];
	add.f32 	%f21, %f19, %f20;
	st.shared.f32 	[%r6], %f21;
$L__BB9_15:
	bar.sync 	0;
	setp.ne.s32 	%p8, %r1, 0;
	@%p8 bra 	$L__BB9_19;
	mov.u32 	%r19, %nctaid.y;
	mul.lo.s32 	%r20, %r2, %r19;
	setp.ne.s32 	%p9, %r20, 1;
	@%p9 bra 	$L__BB9_18;
	ld.shared.f32 	%f25, [_ZZ13step_forward1ILj128EEvPfS0_S0_S0_jjE12partial_sums+4];
	cvta.to.global.u64 	%rd14, %rd4;
	mul.wide.u32 	%rd15, %r5, 4;
	add.s64 	%rd16, %rd14, %rd15;
	ld.global.f32 	%f26, [%rd16];
	add.f32 	%f27, %f25, %f26;
	ld.shared.f32 	%f28, [_ZZ13step_forward1ILj128EEvPfS0_S0_S0_jjE12partial_sums];
	add.f32 	%f29, %f28, %f27;
	st.shared.f32 	[_ZZ13step_forward1ILj128EEvPfS0_S0_S0_jjE12partial_sums], %f29;
	add.s64 	%rd17, %rd1, %rd15;
	st.global.f32 	[%rd17], %f29;
	fma.rn.f32 	%f30, %f29, 0fBBBB989D, 0f3F000000;
	cvt.sat.f32.f32 	%f31, %f30;
	mov.f32 	%f32, 0f4B400001;
	mov.f32 	%f33, 0f437C0000;
	fma.rm.f32 	%f34, %f31, %f33, %f32;
	add.f32 	%f35, %f34, 0fCB40007F;
	neg.f32 	%f36, %f35;
	fma.rn.f32 	%f37, %f29, 0fBFB8AA3B, %f36;
	fma.rn.f32 	%f38, %f29, 0fB2A57060, %f37;
	mov.b32 	%r22, %f34;
	shl.b32 	%r23, %r22, 23;
	mov.b32 	%f39, %r23;
	ex2.approx.ftz.f32 	%f40, %f38;
	fma.rn.f32 	%f41, %f40, %f39, 0f3F800000;
	rcp.rn.f32 	%f42, %f41;
	add.s64 	%rd18, %rd2, %rd15;
	st.global.f32 	[%rd18], %f42;
	bra.uni 	$L__BB9_19;
$L__BB9_18:
	ld.shared.f32 	%f22, [_ZZ13step_forward1ILj128EEvPfS0_S0_S0_jjE12partial_sums+4];
	ld.shared.f32 	%f23, [_ZZ13step_forward1ILj128EEvPfS0_S0_S0_jjE12partial_sums];
	add.f32 	%f24, %f22, %f23;
	st.shared.f32 	[_ZZ13step_forward1ILj128EEvPfS0_S0_S0_jjE12partial_sums], %f24;
	mad.lo.s32 	%r21, %r8, %r3, %r5;
	mul.wide.u32 	%rd12, %r21, 4;
	add.s64 	%rd13, %rd1, %rd12;
	st.global.f32 	[%rd13], %f24;
$L__BB9_19:
	ret;

}
	// .globl	_Z13step_forward1ILj64EEvPfS0_S0_S0_jj
.visible .entry _Z13step_forward1ILj64EEvPfS0_S0_S0_jj(
	.param .u64 .ptr .align 1 _Z13step_forward1ILj64EEvPfS0_S0_S0_jj_param_0,
	.param .u64 .ptr .align 1 _Z13step_forward1ILj64EEvPfS0_S0_S0_jj_param_1,
	.param .u64 .ptr .align 1 _Z13step_forward1ILj64EEvPfS0_S0_S0_jj_param_2,
	.param .u64 .ptr .align 1 _Z13step_forward1ILj64EEvPfS0_S0_S0_jj_param_3,
	.param .u32 _Z13step_forward1ILj64EEvPfS0_S0_S0_jj_param_4,
	.param .u32 _Z13step_forward1ILj64EEvPfS0_S0_S0_jj_param_5
)
{
	.reg .pred 	%p<9>;
	.reg .b32 	%r<24>;
	.reg .b32 	%f<40>;
	.reg .b64 	%rd<19>;
	// demoted variable
	.shared .align 4 .b8 _ZZ13step_forward1ILj64EEvPfS0_S0_S0_jjE12partial_sums[256];
	ld.param.u64 	%rd3, [_Z13step_forward1ILj64EEvPfS0_S0_S0_jj_param_0];
	ld.param.u64 	%rd4, [_Z13step_forward1ILj64EEvPfS0_S0_S0_jj_param_1];
	ld.param.u64 	%rd5, [_Z13step_forward1ILj64EEvPfS0_S0_S0_jj_param_2];
	ld.param.u64 	%rd6, [_Z13step_forward1ILj64EEvPfS0_S0_S0_jj_param_3];
	ld.param.u32 	%r7, [_Z13step_forward1ILj64EEvPfS0_S0_S0_jj_param_4];
	ld.param.u32 	%r8, [_Z13step_forward1ILj64EEvPfS0_S0_S0_jj_param_5];
	cvta.to.global.u64 	%rd1, %rd6;
	cvta.to.global.u64 	%rd2, %rd5;
	mov.u32 	%r9, %ntid.x;
	mov.u32 	%r10, %tid.y;
	mov.u32 	%r11, %tid.x;
	mad.lo.s32 	%r1, %r9, %r10, %r11;
	mov.u32 	%r2, %nctaid.x;
	mov.u32 	%r12, %ctaid.y;
	mov.u32 	%r13, %ctaid.x;
	mad.lo.s32 	%r3, %r2, %r12, %r13;
	shl.b32 	%r14, %r3, 6;
	add.s32 	%r4, %r14, %r1;
	mov.u32 	%r5, %ctaid.z;
	setp.ge.u32 	%p1, %r4, %r7;
	shl.b32 	%r15, %r1, 2;
	mov.u32 	%r16, _ZZ13step_forward1ILj64EEvPfS0_S0_S0_jjE12partial_sums;
	add.s32 	%r6, %r16, %r15;
	@%p1 bra 	$L__BB10_2;
	cvta.to.global.u64 	%rd7, %rd3;
	mul.wide.u32 	%rd8, %r4, 4;
	add.s64 	%rd9, %rd2, %rd8;
	ld.global.f32 	%f1, [%rd9];
	mad.lo.s32 	%r18, %r7, %r5, %r4;
	mul.wide.u32 	%rd10, %r18, 4;
	add.s64 	%rd11, %rd7, %rd10;
	ld.global.f32 	%f2, [%rd11];
	mul.f32 	%f3, %f1, %f2;
	st.shared.f32 	[%r6], %f3;
	bra.uni 	$L__BB10_3;
$L__BB10_2:
	mov.b32 	%r17, 0;
	st.shared.u32 	[%r6], %r17;
$L__BB10_3:
	bar.sync 	0;
	setp.gt.u32 	%p2, %r1, 31;
	@%p2 bra 	$L__BB10_5;
	ld.shared.f32 	%f4, [%r6+128];
	ld.shared.f32 	%f5, [%r6];
	add.f32 	%f6, %f4, %f5;
	st.shared.f32 	[%r6], %f6;
$L__BB10_5:
	bar.sync 	0;
	setp.gt.u32 	%p3, %r1, 15;
	@%p3 bra 	$L__BB10_7;
	ld.shared.f32 	%f7, [%r6+64];
	ld.shared.f32 	%f8, [%r6];
	add.f32 	%f9, %f7, %f8;
	st.shared.f32 	[%r6], %f9;
$L__BB10_7:
	bar.sync 	0;
	setp.gt.u32 	%p4, %r1, 7;
	@%p4 bra 	$L__BB10_9;
	ld.shared.f32 	%f10, [%r6+32];
	ld.shared.f32 	%f11, [%r6];
	add.f32 	%f12, %f10, %f11;
	st.shared.f32 	[%r6], %f12;
$L__BB10_9:
	bar.sync 	0;
	setp.gt.u32 	%p5, %r1, 3;
	@%p5 bra 	$L__BB10_11;
	ld.shared.f32 	%f13, [%r6+16];
	ld.shared.f32 	%f14, [%r6];
	add.f32 	%f15, %f13, %f14;
	st.shared.f32 	[%r6], %f15;
$L__BB10_11:
	bar.sync 	0;
	setp.gt.u32 	%p6, %r1, 1;
	@%p6 bra 	$L__BB10_13;
	ld.shared.f32 	%f16, [%r6+8];
	ld.shared.f32 	%f17, [%r6];
	add.f32 	%f18, %f16, %f17;
	st.shared.f32 	[%r6], %f18;
$L__BB10_13:
	bar.sync 	0;
	setp.ne.s32 	%p7, %r1, 0;
	@%p7 bra 	$L__BB10_17;
	mov.u32 	%r19, %nctaid.y;
	mul.lo.s32 	%r20, %r2, %r19;
	setp.ne.s32 	%p8, %r20, 1;
	@%p8 bra 	$L__BB10_16;
	ld.shared.f32 	%f22, [_ZZ13step_forward1ILj64EEvPfS0_S0_S0_jjE12partial_sums+4];
	cvta.to.global.u64 	%rd14, %rd4;
	mul.wide.u32 	%rd15, %r5, 4;
	add.s64 	%rd16, %rd14, %rd15;
	ld.global.f32 	%f23, [%rd16];
	add.f32 	%f24, %f22, %f23;
	ld.shared.f32 	%f25, [_ZZ13step_forward1ILj64EEvPfS0_S0_S0_jjE12partial_sums];
	add.f32 	%f26, %f25, %f24;
	st.shared.f32 	[_ZZ13step_forward1ILj64EEvPfS0_S0_S0_jjE12partial_sums], %f26;
	add.s64 	%rd17, %rd1, %rd15;
	st.global.f32 	[%rd17], %f26;
	fma.rn.f32 	%f27, %f26, 0fBBBB989D, 0f3F000000;
	cvt.sat.f32.f32 	%f28, %f27;
	mov.f32 	%f29, 0f4B400001;
	mov.f32 	%f30, 0f437C0000;
	fma.rm.f32 	%f31, %f28, %f30, %f29;
	add.f32 	%f32, %f31, 0fCB40007F;
	neg.f32 	%f33, %f32;
	fma.rn.f32 	%f34, %f26, 0fBFB8AA3B, %f33;
	fma.rn.f32 	%f35, %f26, 0fB2A57060, %f34;
	mov.b32 	%r22, %f31;
	shl.b32 	%r23, %r22, 23;
	mov.b32 	%f36, %r23;
	ex2.approx.ftz.f32 	%f37, %f35;
	fma.rn.f32 	%f38, %f37, %f36, 0f3F800000;
	rcp.rn.f32 	%f39, %f38;
	add.s64 	%rd18, %rd2, %rd15;
	st.global.f32 	[%rd18], %f39;
	bra.uni 	$L__BB10_17;
$L__BB10_16:
	ld.shared.f32 	%f19, [_ZZ13step_forward1ILj64EEvPfS0_S0_S0_jjE12partial_sums+4];
	ld.shared.f32 	%f20, [_ZZ13step_forward1ILj64EEvPfS0_S0_S0_jjE12partial_sums];
	add.f32 	%f21, %f19, %f20;
	st.shared.f32 	[_ZZ13step_forward1ILj64EEvPfS0_S0_S0_jjE12partial_sums], %f21;
	mad.lo.s32 	%r21, %r8, %r3, %r5;
	mul.wide.u32 	%rd12, %r21, 4;
	add.s64 	%rd13, %rd1, %rd12;
	st.global.f32 	[%rd13], %f21;
$L__BB10_17:
	ret;

}
	// .globl	_Z13step_forward1ILj32EEvPfS0_S0_S0_jj
.visible .entry _Z13step_forward1ILj32EEvPfS0_S0_S0_jj(
	.param .u64 .ptr .align 1 _Z13step_forward1ILj32EEvPfS0_S0_S0_jj_param_0,
	.param .u64 .ptr .align 1 _Z13step_forward1ILj32EEvPfS0_S0_S0_jj_param_1,
	.param .u64 .ptr .align 1 _Z13step_forward1ILj32EEvPfS0_S0_S0_jj_param_2,
	.param .u64 .ptr .align 1 _Z13step_forward1ILj32EEvPfS0_S0_S0_jj_param_3,
	.param .u32 _Z13step_forward1ILj32EEvPfS0_S0_S0_jj_param_4,
	.param .u32 _Z13step_forward1ILj32EEvPfS0_S0_S0_jj_param_5
)
{
	.reg .pred 	%p<8>;
	.reg .b32 	%r<24>;
	.reg .b32 	%f<37>;
	.reg .b64 	%rd<19>;
	// demoted variable
	.shared .align 4 .b8 _ZZ13step_forward1ILj32EEvPfS0_S0_S0_jjE12partial_sums[128];
	ld.param.u64 	%rd3, [_Z13step_forward1ILj32EEvPfS0_S0_S0_jj_param_0];
	ld.param.u64 	%rd4, [_Z13step_forward1ILj32EEvPfS0_S0_S0_jj_param_1];
	ld.param.u64 	%rd5, [_Z13step_forward1ILj32EEvPfS0_S0_S0_jj_param_2];
	ld.param.u64 	%rd6, [_Z13step_forward1ILj32EEvPfS0_S0_S0_jj_param_3];
	ld.param.u32 	%r7, [_Z13step_forward1ILj32EEvPfS0_S0_S0_jj_param_4];
	ld.param.u32 	%r8, [_Z13step_forward1ILj32EEvPfS0_S0_S0_jj_param_5];
	cvta.to.global.u64 	%rd1, %rd6;
	cvta.to.global.u64 	%rd2, %rd5;
	mov.u32 	%r9, %ntid.x;
	mov.u32 	%r10, %tid.y;
	mov.u32 	%r11, %tid.x;
	mad.lo.s32 	%r1, %r9, %r10, %r11;
	mov.u32 	%r2, %nctaid.x;
	mov.u32 	%r12, %ctaid.y;
	mov.u32 	%r13, %ctaid.x;
	mad.lo.s32 	%r3, %r2, %r12, %r13;
	shl.b32 	%r14, %r3, 5;
	add.s32 	%r4, %r14, %r1;
	mov.u32 	%r5, %ctaid.z;
	setp.ge.u32 	%p1, %r4, %r7;
	shl.b32 	%r15, %r1, 2;
	mov.u32 	%r16, _ZZ13step_forward1ILj32EEvPfS0_S0_S0_jjE12partial_sums;
	add.s32 	%r6, %r16, %r15;
	@%p1 bra 	$L__BB11_2;
	cvta.to.global.u64 	%rd7, %rd3;
	mul.wide.u32 	%rd8, %r4, 4;
	add.s64 	%rd9, %rd2, %rd8;
	ld.global.f32 	%f1, [%rd9];
	mad.lo.s32 	%r18, %r7, %r5, %r4;
	mul.wide.u32 	%rd10, %r18, 4;
	add.s64 	%rd11, %rd7, %rd10;
	ld.global.f32 	%f2, [%rd11];
	mul.f32 	%f3, %f1, %f2;
	st.shared.f32 	[%r6], %f3;
	bra.uni 	$L__BB11_3;
$L__BB11_2:
	mov.b32 	%r17, 0;
	st.shared.u32 	[%r6], %r17;
$L__BB11_3:
	bar.sync 	0;
	setp.gt.u32 	%p2, %r1, 15;
	@%p2 bra 	$L__BB11_5;
	ld.shared.f32 	%f4, [%r6+64];
	ld.shared.f32 	%f5, [%r6];
	add.f32 	%f6, %f4, %f5;
	st.shared.f32 	[%r6], %f6;
$L__BB11_5:
	bar.sync 	0;
	setp.gt.u32 	%p3, %r1, 7;
	@%p3 bra 	$L__BB11_7;
	ld.shared.f32 	%f7, [%r6+32];
	ld.shared.f32 	%f8, [%r6];
	add.f32 	%f9, %f7, %f8;
	st.shared.f32 	[%r6], %f9;
$L__BB11_7:
	bar.sync 	0;
	setp.gt.u32 	%p4, %r1, 3;
	@%p4 bra 	$L__BB11_9;
	ld.shared.f32 	%f10, [%r6+16];
	ld.shared.f32 	%f11, [%r6];
	add.f32 	%f12, %f10, %f11;
	st.shared.f32 	[%r6], %f12;
$L__BB11_9:
	bar.sync 	0;
	setp.gt.u32 	%p5, %r1, 1;
	@%p5 bra 	$L__BB11_11;
	ld.shared.f32 	%f13, [%r6+8];
	ld.shared.f32 	%f14, [%r6];
	add.f32 	%f15, %f13, %f14;
	st.shared.f32 	[%r6], %f15;
$L__BB11_11:
	bar.sync 	0;
	setp.ne.s32 	%p6, %r1, 0;
	@%p6 bra 	$L__BB11_15;
	mov.u32 	%r19, %nctaid.y;
	mul.lo.s32 	%r20, %r2, %r19;
	setp.ne.s32 	%p7, %r20, 1;
	@%p7 bra 	$L__BB11_14;
	ld.shared.f32 	%f19, [_ZZ13step_forward1ILj32EEvPfS0_S0_S0_jjE12partial_sums+4];
	cvta.to.global.u64 	%rd14, %rd4;
	mul.wide.u32 	%rd15, %r5, 4;
	add.s64 	%rd16, %rd14, %rd15;
	ld.global.f32 	%f20, [%rd16];
	add.f32 	%f21, %f19, %f20;
	ld.shared.f32 	%f22, [_ZZ13step_forward1ILj32EEvPfS0_S0_S0_jjE12partial_sums];
	add.f32 	%f23, %f22, %f21;
	st.shared.f32 	[_ZZ13step_forward1ILj32EEvPfS0_S0_S0_jjE12partial_sums], %f23;
	add.s64 	%rd17, %rd1, %rd15;
	st.global.f32 	[%rd17], %f23;
	fma.rn.f32 	%f24, %f23, 0fBBBB989D, 0f3F000000;
	cvt.sat.f32.f32 	%f25, %f24;
	mov.f32 	%f26, 0f4B400001;
	mov.f32 	%f27, 0f437C0000;
	fma.rm.f32 	%f28, %f25, %f27, %f26;
	add.f32 	%f29, %f28, 0fCB40007F;
	neg.f32 	%f30, %f29;
	fma.rn.f32 	%f31, %f23, 0fBFB8AA3B, %f30;
	fma.rn.f32 	%f32, %f23, 0fB2A57060, %f31;
	mov.b32 	%r22, %f28;
	shl.b32 	%r23, %r22, 23;
	mov.b32 	%f33, %r23;
	ex2.approx.ftz.f32 	%f34, %f32;
	fma.rn.f32 	%f35, %f34, %f33, 0f3F800000;
	rcp.rn.f32 	%f36, %f35;
	add.s64 	%rd18, %rd2, %rd15;
	st.global.f32 	[%rd18], %f36;
	bra.uni 	$L__BB11_15;
$L__BB11_14:
	ld.shared.f32 	%f16, [_ZZ13step_forward1ILj32EEvPfS0_S0_S0_jjE12partial_sums+4];
	ld.shared.f32 	%f17, [_ZZ13step_forward1ILj32EEvPfS0_S0_S0_jjE12partial_sums];
	add.f32 	%f18, %f16, %f17;
	st.shared.f32 	[_ZZ13step_forward1ILj32EEvPfS0_S0_S0_jjE12partial_sums], %f18;
	mad.lo.s32 	%r21, %r8, %r3, %r5;
	mul.wide.u32 	%rd12, %r21, 4;
	add.s64 	%rd13, %rd1, %rd12;
	st.global.f32 	[%rd13], %f18;
$L__BB11_15:
	ret;

}
	// .globl	_Z13step_forward1ILj16EEvPfS0_S0_S0_jj
.visible .entry _Z13step_forward1ILj16EEvPfS0_S0_S0_jj(
	.param .u64 .ptr .align 1 _Z13step_forward1ILj16EEvPfS0_S0_S0_jj_param_0,
	.param .u64 .ptr .align 1 _Z13step_forward1ILj16EEvPfS0_S0_S0_jj_param_1,
	.param .u64 .ptr .align 1 _Z13step_forward1ILj16EEvPfS0_S0_S0_jj_param_2,
	.param .u64 .ptr .align 1 _Z13step_forward1ILj16EEvPfS0_S0_S0_jj_param_3,
	.param .u32 _Z13step_forward1ILj16EEvPfS0_S0_S0_jj_param_4,
	.param .u32 _Z13step_forward1ILj16EEvPfS0_S0_S0_jj_param_5
)
{
	.reg .pred 	%p<7>;
	.reg .b32 	%r<24>;
	.reg .b32 	%f<34>;
	.reg .b64 	%rd<19>;
	// demoted variable
	.shared .align 4 .b8 _ZZ13step_forward1ILj16EEvPfS0_S0_S0_jjE12partial_sums[64];
	ld.param.u64 	%rd3, [_Z13step_forward1ILj16EEvPfS0_S0_S0_jj_param_0];
	ld.param.u64 	%rd4, [_Z13step_forward1ILj16EEvPfS0_S0_S0_jj_param_1];
	ld.param.u64 	%rd5, [_Z13step_forward1ILj16EEvPfS0_S0_S0_jj_param_2];
	ld.param.u64 	%rd6, [_Z13step_forward1ILj16EEvPfS0_S0_S0_jj_param_3];
	ld.param.u32 	%r7, [_Z13step_forward1ILj16EEvPfS0_S0_S0_jj_param_4];
	ld.param.u32 	%r8, [_Z13step_forward1ILj16EEvPfS0_S0_S0_jj_param_5];
	cvta.to.global.u64 	%rd1, %rd6;
	cvta.to.global.u64 	%rd2, %rd5;
	mov.u32 	%r9, %ntid.x;
	mov.u32 	%r10, %tid.y;
	mov.u32 	%r11, %tid.x;
	mad.lo.s32 	%r1, %r9, %r10, %r11;
	mov.u32 	%r2, %nctaid.x;
	mov.u32 	%r12, %ctaid.y;
	mov.u32 	%r13, %ctaid.x;
	mad.lo.s32 	%r3, %r2, %r12, %r13;
	shl.b32 	%r14, %r3, 4;
	add.s32 	%r4, %r14, %r1;
	mov.u32 	%r5, %ctaid.z;
	setp.ge.u32 	%p1, %r4, %r7;
	shl.b32 	%r15, %r1, 2;
	mov.u32 	%r16, _ZZ13step_forward1ILj16EEvPfS0_S0_S0_jjE12partial_sums;
	add.s32 	%r6, %r16, %r15;
	@%p1 bra 	$L__BB12_2;
	cvta.to.global.u64 	%rd7, %rd3;
	mul.wide.u32 	%rd8, %r4, 4;
	add.s64 	%rd9, %rd2, %rd8;
	ld.global.f32 	%f1, [%rd9];
	mad.lo.s32 	%r18, %r7, %r5, %r4;
	mul.wide.u32 	%rd10, %r18, 4;
	add.s64 	%rd11, %rd7, %rd10;
	ld.global.f32 	%f2, [%rd11];
	mul.f32 	%f3, %f1, %f2;
	st.shared.f32 	[%r6], %f3;
	bra.uni 	$L__BB12_3;
$L__BB12_2:
	mov.b32 	%r17, 0;
	st.shared.u32 	[%r6], %r17;
$L__BB12_3:
	bar.sync 	0;
	setp.gt.u32 	%p2, %r1, 7;
	@%p2 bra 	$L__BB12_5;
	ld.shared.f32 	%f4, [%r6+32];
	ld.shared.f32 	%f5, [%r6];
	add.f32 	%f6, %f4, %f5;
	st.shared.f32 	[%r6], %f6;
$L__BB12_5:
	bar.sync 	0;
	setp.gt.u32 	%p3, %r1, 3;
	@%p3 bra 	$L__BB12_7;
	ld.shared.f32 	%f7, [%r6+16];
	ld.shared.f32 	%f8, [%r6];
	add.f32 	%f9, %f7, %f8;
	st.shared.f32 	[%r6], %f9;
$L__BB12_7:
	bar.sync 	0;
	setp.gt.u32 	%p4, %r1, 1;
	@%p4 bra 	$L__BB12_9;
	ld.shared.f32 	%f10, [%r6+8];
	ld.shared.f32 	%f11, [%r6];
	add.f32 	%f12, %f10, %f11;
	st.shared.f32 	[%r6], %f12;
$L__BB12_9:
	bar.sync 	0;
	setp.ne.s32 	%p5, %r1, 0;
	@%p5 bra 	$L__BB12_13;
	mov.u32 	%r19, %nctaid.y;
	mul.lo.s32 	%r20, %r2, %r19;
	setp.ne.s32 	%p6, %r20, 1;
	@%p6 bra 	$L__BB12_12;
	ld.shared.f32 	%f16, [_ZZ13step_forward1ILj16EEvPfS0_S0_S0_jjE12partial_sums+4];
	cvta.to.global.u64 	%rd14, %rd4;
	mul.wide.u32 	%rd15, %r5, 4;
	add.s64 	%rd16, %rd14, %rd15;
	ld.global.f32 	%f17, [%rd16];
	add.f32 	%f18, %f16, %f17;
	ld.shared.f32 	%f19, [_ZZ13step_forward1ILj16EEvPfS0_S0_S0_jjE12partial_sums];
	add.f32 	%f20, %f19, %f18;
	st.shared.f32 	[_ZZ13step_forward1ILj16EEvPfS0_S0_S0_jjE12partial_sums], %f20;
	add.s64 	%rd17, %rd1, %rd15;
	st.global.f32 	[%rd17], %f20;
	fma.rn.f32 	%f21, %f20, 0fBBBB989D, 0f3F000000;
	cvt.sat.f32.f32 	%f22, %f21;
	mov.f32 	%f23, 0f4B400001;
	mov.f32 	%f24, 0f437C0000;
	fma.rm.f32 	%f25, %f22, %f24, %f23;
	add.f32 	%f26, %f25, 0fCB40007F;
	neg.f32 	%f27, %f26;
	fma.rn.f32 	%f28, %f20, 0fBFB8AA3B, %f27;
	fma.rn.f32 	%f29, %f20, 0fB2A57060, %f28;
	mov.b32 	%r22, %f25;
	shl.b32 	%r23, %r22, 23;
	mov.b32 	%f30, %r23;
	ex2.approx.ftz.f32 	%f31, %f29;
	fma.rn.f32 	%f32, %f31, %f30, 0f3F800000;
	rcp.rn.f32 	%f33, %f32;
	add.s64 	%rd18, %rd2, %rd15;
	st.global.f32 	[%rd18], %f33;
	bra.uni 	$L__BB12_13;
$L__BB12_12:
	ld.shared.f32 	%f13, [_ZZ13step_forward1ILj16EEvPfS0_S0_S0_jjE12partial_sums+4];
	ld.shared.f32 	%f14, [_ZZ13step_forward1ILj16EEvPfS0_S0_S0_jjE12partial_sums];
	add.f32 	%f15, %f13, %f14;
	st.shared.f32 	[_ZZ13step_forward1ILj16EEvPfS0_S0_S0_jjE12partial_sums], %f15;
	mad.lo.s32 	%r21, %r8, %r3, %r5;
	mul.wide.u32 	%rd12, %r21, 4;
	add.s64 	%rd13, %rd1, %rd12;
	st.global.f32 	[%rd13], %f15;
$L__BB12_13:
	ret;

}
	// .globl	_Z13step_forward1ILj8EEvPfS0_S0_S0_jj
.visible .entry _Z13step_forward1ILj8EEvPfS0_S0_S0_jj(
	.param .u64 .ptr .align 1 _Z13step_forward1ILj8EEvPfS0_S0_S0_jj_param_0,
	.param .u64 .ptr .align 1 _Z13step_forward1ILj8EEvPfS0_S0_S0_jj_param_1,
	.param .u64 .ptr .align 1 _Z13step_forward1ILj8EEvPfS0_S0_S0_jj_param_2,
	.param .u64 .ptr .align 1 _Z13step_forward1ILj8EEvPfS0_S0_S0_jj_param_3,
	.param .u32 _Z13step_forward1ILj8EEvPfS0_S0_S0_jj_param_4,
	.param .u32 _Z13step_forward1ILj8EEvPfS0_S0_S0_jj_param_5
)
{
	.reg .pred 	%p<6>;
	.reg .b32 	%r<24>;
	.reg .b32 	%f<31>;
	.reg .b64 	%rd<19>;
	// demoted variable
	.shared .align 4 .b8 _ZZ13step_forward1ILj8EEvPfS0_S0_S0_jjE12partial_sums[32];
	ld.param.u64 	%rd3, [_Z13step_forward1ILj8EEvPfS0_S0_S0_jj_param_0];
	ld.param.u64 	%rd4, [_Z13step_forward1ILj8EEvPfS0_S0_S0_jj_param_1];
	ld.param.u64 	%rd5, [_Z13step_forward1ILj8EEvPfS0_S0_S0_jj_param_2];
	ld.param.u64 	%rd6, [_Z13step_forward1ILj8EEvPfS0_S0_S0_jj_param_3];
	ld.param.u32 	%r7, [_Z13step_forward1ILj8EEvPfS0_S0_S0_jj_param_4];
	ld.param.u32 	%r8, [_Z13step_forward1ILj8EEvPfS0_S0_S0_jj_param_5];
	cvta.to.global.u64 	%rd1, %rd6;
	cvta.to.global.u64 	%rd2, %rd5;
	mov.u32 	%r9, %ntid.x;
	mov.u32 	%r10, %tid.y;
	mov.u32 	%r11, %tid.x;
	mad.lo.s32 	%r1, %r9, %r10, %r11;
	mov.u32 	%r2, %nctaid.x;
	mov.u32 	%r12, %ctaid.y;
	mov.u32 	%r13, %ctaid.x;
	mad.lo.s32 	%r3, %r2, %r12, %r13;
	shl.b32 	%r14, %r3, 3;
	add.s32 	%r4, %r14, %r1;
	mov.u32 	%r5, %ctaid.z;
	setp.ge.u32 	%p1, %r4, %r7;
	shl.b32 	%r15, %r1, 2;
	mov.u32 	%r16, _ZZ13step_forward1ILj8EEvPfS0_S0_S0_jjE12partial_sums;
	add.s32 	%r6, %r16, %r15;
	@%p1 bra 	$L__BB13_2;
	cvta.to.global.u64 	%rd7, %rd3;
	mul.wide.u32 	%rd8, %r4, 4;
	add.s64 	%rd9, %rd2, %rd8;
	ld.global.f32 	%f1, [%rd9];
	mad.lo.s32 	%r18, %r7, %r5, %r4;
	mul.wide.u32 	%rd10, %r18, 4;
	add.s64 	%rd11, %rd7, %rd10;
	ld.global.f32 	%f2, [%rd11];
	mul.f32 	%f3, %f1, %f2;
	st.shared.f32 	[%r6], %f3;
	bra.uni 	$L__BB13_3;
$L__BB13_2:
	mov.b32 	%r17, 0;
	st.shared.u32 	[%r6], %r17;
$L__BB13_3:
	bar.sync 	0;
	setp.gt.u32 	%p2, %r1, 3;
	@%p2 bra 	$L__BB13_5;
	ld.shared.f32 	%f4, [%r6+16];
	ld.shared.f32 	%f5, [%r6];
	add.f32 	%f6, %f4, %f5;
	st.shared.f32 	[%r6], %f6;
$L__BB13_5:
	bar.sync 	0;
	setp.gt.u32 	%p3, %r1, 1;
	@%p3 bra 	$L__BB13_7;
	ld.shared.f32 	%f7, [%r6+8];
	ld.shared.f32 	%f8, [%r6];
	add.f32 	%f9, %f7, %f8;
	st.shared.f32 	[%r6], %f9;
$L__BB13_7:
	bar.sync 	0;
	setp.ne.s32 	%p4, %r1, 0;
	@%p4 bra 	$L__BB13_11;
	mov.u32 	%r19, %nctaid.y;
	mul.lo.s32 	%r20, %r2, %r19;
	setp.ne.s32 	%p5, %r20, 1;
	@%p5 bra 	$L__BB13_10;
	ld.shared.f32 	%f13, [_ZZ13step_forward1ILj8EEvPfS0_S0_S0_jjE12partial_sums+4];
	cvta.to.global.u64 	%rd14, %rd4;
	mul.wide.u32 	%rd15, %r5, 4;
	add.s64 	%rd16, %rd14, %rd15;
	ld.global.f32 	%f14, [%rd16];
	add.f32 	%f15, %f13, %f14;
	ld.shared.f32 	%f16, [_ZZ13step_forward1ILj8EEvPfS0_S0_S0_jjE12partial_sums];
	add.f32 	%f17, %f16, %f15;
	st.shared.f32 	[_ZZ13step_forward1ILj8EEvPfS0_S0_S0_jjE12partial_sums], %f17;
	add.s64 	%rd17, %rd1, %rd15;
	st.global.f32 	[%rd17], %f17;
	fma.rn.f32 	%f18, %f17, 0fBBBB989D, 0f3F000000;
	cvt.sat.f32.f32 	%f19, %f18;
	mov.f32 	%f20, 0f4B400001;
	mov.f32 	%f21, 0f437C0000;
	fma.rm.f32 	%f22, %f19, %f21, %f20;
	add.f32 	%f23, %f22, 0fCB40007F;
	neg.f32 	%f24, %f23;
	fma.rn.f32 	%f25, %f17, 0fBFB8AA3B, %f24;
	fma.rn.f32 	%f26, %f17, 0fB2A57060, %f25;
	mov.b32 	%r22, %f22;
	shl.b32 	%r23, %r22, 23;
	mov.b32 	%f27, %r23;
	ex2.approx.ftz.f32 	%f28, %f26;
	fma.rn.f32 	%f29, %f28, %f27, 0f3F800000;
	rcp.rn.f32 	%f30, %f29;
	add.s64 	%rd18, %rd2, %rd15;
	st.global.f32 	[%rd18], %f30;
	bra.uni 	$L__BB13_11;
$L__BB13_10:
	ld.shared.f32 	%f10, [_ZZ13step_forward1ILj8EEvPfS0_S0_S0_jjE12partial_sums+4];
	ld.shared.f32 	%f11, [_ZZ13step_forward1ILj8EEvPfS0_S0_S0_jjE12partial_sums];
	add.f32 	%f12, %f10, %f11;
	st.shared.f32 	[_ZZ13step_forward1ILj8EEvPfS0_S0_S0_jjE12partial_sums], %f12;
	mad.lo.s32 	%r21, %r8, %r3, %r5;
	mul.wide.u32 	%rd12, %r21, 4;
	add.s64 	%rd13, %rd1, %rd12;
	st.global.f32 	[%rd13], %f12;
$L__BB13_11:
	ret;

}
	// .globl	_Z13step_forward1ILj4EEvPfS0_S0_S0_jj
.visible .entry _Z13step_forward1ILj4EEvPfS0_S0_S0_jj(
	.param .u64 .ptr .align 1 _Z13step_forward1ILj4EEvPfS0_S0_S0_jj_param_0,
	.param .u64 .ptr .align 1 _Z13step_forward1ILj4EEvPfS0_S0_S0_jj_param_1,
	.param .u64 .ptr .align 1 _Z13step_forward1ILj4EEvPfS0_S0_S0_jj_param_2,
	.param .u64 .ptr .align 1 _Z13step_forward1ILj4EEvPfS0_S0_S0_jj_param_3,
	.param .u32 _Z13step_forward1ILj4EEvPfS0_S0_S0_jj_param_4,
	.param .u32 _Z13step_forward1ILj4EEvPfS0_S0_S0_jj_param_5
)
{
	.reg .pred 	%p<5>;
	.reg .b32 	%r<24>;
	.reg .b32 	%f<28>;
	.reg .b64 	%rd<19>;
	// demoted variable
	.shared .align 4 .b8 _ZZ13step_forward1ILj4EEvPfS0_S0_S0_jjE12partial_sums[16];
	ld.param.u64 	%rd3, [_Z13step_forward1ILj4EEvPfS0_S0_S0_jj_param_0];
	ld.param.u64 	%rd4, [_Z13step_forward1ILj4EEvPfS0_S0_S0_jj_param_1];
	ld.param.u64 	%rd5, [_Z13step_forward1ILj4EEvPfS0_S0_S0_jj_param_2];
	ld.param.u64 	%rd6, [_Z13step_forward1ILj4EEvPfS0_S0_S0_jj_param_3];
	ld.param.u32 	%r7, [_Z13step_forward1ILj4EEvPfS0_S0_S0_jj_param_4];
	ld.param.u32 	%r8, [_Z13step_forward1ILj4EEvPfS0_S0_S0_jj_param_5];
	cvta.to.global.u64 	%rd1, %rd6;
	cvta.to.global.u64 	%rd2, %rd5;
	mov.u32 	%r9, %ntid.x;
	mov.u32 	%r10, %tid.y;
	mov.u32 	%r11, %tid.x;
	mad.lo.s32 	%r1, %r9, %r10, %r11;
	mov.u32 	%r2, %nctaid.x;
	mov.u32 	%r12, %ctaid.y;
	mov.u32 	%r13, %ctaid.x;
	mad.lo.s32 	%r3, %r2, %r12, %r13;
	shl.b32 	%r14, %r3, 2;
	add.s32 	%r4, %r14, %r1;
	mov.u32 	%r5, %ctaid.z;
	setp.ge.u32 	%p1, %r4, %r7;
	shl.b32 	%r15, %r1, 2;
	mov.u32 	%r16, _ZZ13step_forward1ILj4EEvPfS0_S0_S0_jjE12partial_sums;
	add.s32 	%r6, %r16, %r15;
	@%p1 bra 	$L__BB14_2;
	cvta.to.global.u64 	%rd7, %rd3;
	mul.wide.u32 	%rd8, %r4, 4;
	add.s64 	%rd9, %rd2, %rd8;
	ld.global.f32 	%f1, [%rd9];
	mad.lo.s32 	%r18, %r7, %r5, %r4;
	mul.wide.u32 	%rd10, %r18, 4;
	add.s64 	%rd11, %rd7, %rd10;
	ld.global.f32 	%f2, [%rd11];
	mul.f32 	%f3, %f1, %f2;
	st.shared.f32 	[%r6], %f3;
	bra.uni 	$L__BB14_3;
$L__BB14_2:
	mov.b32 	%r17, 0;
	st.shared.u32 	[%r6], %r17;
$L__BB14_3:
	bar.sync 	0;
	setp.gt.u32 	%p2, %r1, 1;
	@%p2 bra 	$L__BB14_5;
	ld.shared.f32 	%f4, [%r6+8];
	ld.shared.f32 	%f5, [%r6];
	add.f32 	%f6, %f4, %f5;
	st.shared.f32 	[%r6], %f6;
$L__BB14_5:
	bar.sync 	0;
	setp.ne.s32 	%p3, %r1, 0;
	@%p3 bra 	$L__BB14_9;
	mov.u32 	%r19, %nctaid.y;
	mul.lo.s32 	%r20, %r2, %r19;
	setp.ne.s32 	%p4, %r20, 1;
	@%p4 bra 	$L__BB14_8;
	ld.shared.f32 	%f10, [_ZZ13step_forward1ILj4EEvPfS0_S0_S0_jjE12partial_sums+4];
	cvta.to.global.u64 	%rd14, %rd4;
	mul.wide.u32 	%rd15, %r5, 4;
	add.s64 	%rd16, %rd14, %rd15;
	ld.global.f32 	%f11, [%rd16];
	add.f32 	%f12, %f10, %f11;
	ld.shared.f32 	%f13, [_ZZ13step_forward1ILj4EEvPfS0_S0_S0_jjE12partial_sums];
	add.f32 	%f14, %f13, %f12;
	st.shared.f32 	[_ZZ13step_forward1ILj4EEvPfS0_S0_S0_jjE12partial_sums], %f14;
	add.s64 	%rd17, %rd1, %rd15;
	st.global.f32 	[%rd17], %f14;
	fma.rn.f32 	%f15, %f14, 0fBBBB989D, 0f3F000000;
	cvt.sat.f32.f32 	%f16, %f15;
	mov.f32 	%f17, 0f4B400001;
	mov.f32 	%f18, 0f437C0000;
	fma.rm.f32 	%f19, %f16, %f18, %f17;
	add.f32 	%f20, %f19, 0fCB40007F;
	neg.f32 	%f21, %f20;
	fma.rn.f32 	%f22, %f14, 0fBFB8AA3B, %f21;
	fma.rn.f32 	%f23, %f14, 0fB2A57060, %f22;
	mov.b32 	%r22, %f19;
	shl.b32 	%r23, %r22, 23;
	mov.b32 	%f24, %r23;
	ex2.approx.ftz.f32 	%f25, %f23;
	fma.rn.f32 	%f26, %f25, %f24, 0f3F800000;
	rcp.rn.f32 	%f27, %f26;
	add.s64 	%rd18, %rd2, %rd15;
	st.global.f32 	[%rd18], %f27;
	bra.uni 	$L__BB14_9;
$L__BB14_8:
	ld.shared.f32 	%f7, [_ZZ13step_forward1ILj4EEvPfS0_S0_S0_jjE12partial_sums+4];
	ld.shared.f32 	%f8, [_ZZ13step_forward1ILj4EEvPfS0_S0_S0_jjE12partial_sums];
	add.f32 	%f9, %f7, %f8;
	st.shared.f32 	[_ZZ13step_forward1ILj4EEvPfS0_S0_S0_jjE12partial_sums], %f9;
	mad.lo.s32 	%r21, %r8, %r3, %r5;
	mul.wide.u32 	%rd12, %r21, 4;
	add.s64 	%rd13, %rd1, %rd12;
	st.global.f32 	[%rd13], %f9;
$L__BB14_9:
	ret;

}
	// .globl	_Z13step_forward1ILj2EEvPfS0_S0_S0_jj
.visible .entry _Z13step_forward1ILj2EEvPfS0_S0_S0_jj(
	.param .u64 .ptr .align 1 _Z13step_forward1ILj2EEvPfS0_S0_S0_jj_param_0,
	.param .u64 .ptr .align 1 _Z13step_forward1ILj2EEvPfS0_S0_S0_jj_param_1,
	.param .u64 .ptr .align 1 _Z13step_forward1ILj2EEvPfS0_S0_S0_jj_param_2,
	.param .u64 .ptr .align 1 _Z13step_forward1ILj2EEvPfS0_S0_S0_jj_param_3,
	.param .u32 _Z13step_forward1ILj2EEvPfS0_S0_S0_jj_param_4,
	.param .u32 _Z13step_forward1ILj2EEvPfS0_S0_S0_jj_param_5
)
{
	.reg .pred 	%p<4>;
	.reg .b32 	%r<27>;
	.reg .b32 	%f<25>;
	.reg .b64 	%rd<19>;
	// demoted variable
	.shared .align 4 .b8 _ZZ13step_forward1ILj2EEvPfS0_S0_S0_jjE12partial_sums[8];
	ld.param.u64 	%rd3, [_Z13step_forward1ILj2EEvPfS0_S0_S0_jj_param_0];
	ld.param.u64 	%rd4, [_Z13step_forward1ILj2EEvPfS0_S0_S0_jj_param_1];
	ld.param.u64 	%rd5, [_Z13step_forward1ILj2EEvPfS0_S0_S0_jj_param_2];
	ld.param.u64 	%rd6, [_Z13step_forward1ILj2EEvPfS0_S0_S0_jj_param_3];
	ld.param.u32 	%r6, [_Z13step_forward1ILj2EEvPfS0_S0_S0_jj_param_4];
	ld.param.u32 	%r7, [_Z13step_forward1ILj2EEvPfS0_S0_S0_jj_param_5];
	cvta.to.global.u64 	%rd1, %rd6;
	cvta.to.global.u64 	%rd2, %rd5;
	mov.u32 	%r8, %ntid.x;
	mov.u32 	%r9, %tid.y;
	mov.u32 	%r10, %tid.x;
	mad.lo.s32 	%r1, %r8, %r9, %r10;
	mov.u32 	%r2, %nctaid.x;
	mov.u32 	%r11, %ctaid.y;
	mov.u32 	%r12, %ctaid.x;
	mad.lo.s32 	%r3, %r2, %r11, %r12;
	shl.b32 	%r13, %r3, 1;
	add.s32 	%r4, %r13, %r1;
	mov.u32 	%r5, %ctaid.z;
	setp.ge.u32 	%p1, %r4, %r6;
	@%p1 bra 	$L__BB15_2;
	cvta.to.global.u64 	%rd7, %rd3;
	mul.wide.u32 	%rd8, %r4, 4;
	add.s64 	%rd9, %rd2, %rd8;
	ld.global.f32 	%f1, [%rd9];
	mad.lo.s32 	%r18, %r6, %r5, %r4;
	mul.wide.u32 	%rd10, %r18, 4;
	add.s64 	%rd11, %rd7, %rd10;
	ld.global.f32 	%f2, [%rd11];
	mul.f32 	%f3, %f1, %f2;
	shl.b32 	%r19, %r1, 2;
	mov.u32 	%r20, _ZZ13step_forward1ILj2EEvPfS0_S0_S0_jjE12partial_sums;
	add.s32 	%r21, %r20, %r19;
	st.shared.f32 	[%r21], %f3;
	bra.uni 	$L__BB15_3;
$L__BB15_2:
	shl.b32 	%r14, %r1, 2;
	mov.u32 	%r15, _ZZ13step_forward1ILj2EEvPfS0_S0_S0_jjE12partial_sums;
	add.s32 	%r16, %r15, %r14;
	mov.b32 	%r17, 0;
	st.shared.u32 	[%r16], %r17;
$L__BB15_3:
	bar.sync 	0;
	setp.ne.s32 	%p2, %r1, 0;
	@%p2 bra 	$L__BB15_7;
	mov.u32 	%r22, %nctaid.y;
	mul.lo.s32 	%r23, %r2, %r22;
	setp.ne.s32 	%p3, %r23, 1;
	@%p3 bra 	$L__BB15_6;
	ld.shared.f32 	%f7, [_ZZ13step_forward1ILj2EEvPfS0_S0_S0_jjE12partial_sums+4];
	cvta.to.global.u64 	%rd14, %rd4;
	mul.wide.u32 	%rd15, %r5, 4;
	add.s64 	%rd16, %rd14, %rd15;
	ld.global.f32 	%f8, [%rd16];
	add.f32 	%f9, %f7, %f8;
	ld.shared.f32 	%f10, [_ZZ13step_forward1ILj2EEvPfS0_S0_S0_jjE12partial_sums];
	add.f32 	%f11, %f10, %f9;
	st.shared.f32 	[_ZZ13step_forward1ILj2EEvPfS0_S0_S0_jjE12partial_sums], %f11;
	add.s64 	%rd17, %rd1, %rd15;
	st.global.f32 	[%rd17], %f11;
	fma.rn.f32 	%f12, %f11, 0fBBBB989D, 0f3F000000;
	cvt.sat.f32.f32 	%f13, %f12;
	mov.f32 	%f14, 0f4B400001;
	mov.f32 	%f15, 0f437C0000;
	fma.rm.f32 	%f16, %f13, %f15, %f14;
	add.f32 	%f17, %f16, 0fCB40007F;
	neg.f32 	%f18, %f17;
	fma.rn.f32 	%f19, %f11, 0fBFB8AA3B, %f18;
	fma.rn.f32 	%f20, %f11, 0fB2A57060, %f19;
	mov.b32 	%r25, %f16;
	shl.b32 	%r26, %r25, 23;
	mov.b32 	%f21, %r26;
	ex2.approx.ftz.f32 	%f22, %f20;
	fma.rn.f32 	%f23, %f22, %f21, 0f3F800000;
	rcp.rn.f32 	%f24, %f23;
	add.s64 	%rd18, %rd2, %rd15;
	st.global.f32 	[%rd18], %f24;
	bra.uni 	$L__BB15_7;
$L__BB15_6:
	ld.shared.f32 	%f4, [_ZZ13step_forward1ILj2EEvPfS0_S0_S0_jjE12partial_sums+4];
	ld.shared.f32 	%f5, [_ZZ13step_forward1ILj2EEvPfS0_S0_S0_jjE12partial_sums];
	add.f32 	%f6, %f4, %f5;
	st.shared.f32 	[_ZZ13step_forward1ILj2EEvPfS0_S0_S0_jjE12partial_sums], %f6;
	mad.lo.s32 	%r24, %r7, %r3, %r5;
	mul.wide.u32 	%rd12, %r24, 4;
	add.s64 	%rd13, %rd1, %rd12;
	st.global.f32 	[%rd13], %f6;
$L__BB15_7:
	ret;

}


// ===== COMPILED SASS (sm_100) =====

	.target	sm_100

	.elftype	@"ET_EXEC"


//--------------------- .note.nv.tkinfo           --------------------------
	.section	.note.nv.tkinfo,"",@"SHT_NOTE"
	.sectionflags	@"SHF_NOTE_NV_TKINFO"
	.tkinfo
        /*0018*/ 	.word	0x00000002
        /*0030*/ 	.string	""
        /*0030*/ 	.string	"ptxas"
        /*0030*/ 	.string	"Cuda compilation tools, release 13.0, V13.0.88"
        /*0030*/ 	.string	"Build cuda_13.0.r13.0/compiler.36424714_0"
        /*0030*/ 	.string	"-arch sm_100 -m 64 "



//--------------------- .note.nv.cuinfo           --------------------------
	.section	.note.nv.cuinfo,"",@"SHT_NOTE"
	.sectionflags	@"SHF_NOTE_NV_CUINFO"
        /*0018*/ 	.short	0x0002
        /*001a*/ 	.short	0x0064
        /*001c*/ 	.short	0x0082
	.zero		2


//--------------------- .nv.info                  --------------------------
	.section	.nv.info,"",@"SHT_CUDA_INFO"
	.align	4


	//----- nvinfo : EIATTR_REGCOUNT
	.align		4
        /*0000*/ 	.byte	0x04, 0x2f
        /*0002*/ 	.short	(.L_1 - .L_0)
	.align		4
.L_0:
        /*0004*/ 	.word	index@(_Z13step_forward1ILj1024EEvPfS0_S0_S0_jj)
        /*0008*/ 	.word	0x0000000e


	//----- nvinfo : EIATTR_FRAME_SIZE
	.align		4
.L_1:
        /*000c*/ 	.byte	0x04, 0x11
        /*000e*/ 	.short	(.L_3 - .L_2)
	.align		4
.L_2:
        /*0010*/ 	.word	index@($__internal_15_$__cuda_sm20_rcp_rn_f32_slowpath)
        /*0014*/ 	.word	0x00000000


	//----- nvinfo : EIATTR_FRAME_SIZE
	.align		4
.L_3:
        /*0018*/ 	.byte	0x04, 0x11
        /*001a*/ 	.short	(.L_5 - .L_4)
	.align		4
.L_4:
        /*001c*/ 	.word	index@(_Z13step_forward1ILj1024EEvPfS0_S0_S0_jj)
        /*0020*/ 	.word	0x00000000


	//----- nvinfo : EIATTR_REGCOUNT
	.align		4
.L_5:
        /*0024*/ 	.byte	0x04, 0x2f
        /*0026*/ 	.short	(.L_7 - .L_6)
	.align		4
.L_6:
        /*0028*/ 	.word	index@(_Z13step_forward2ILj64EEvPfS0_S0_j)
        /*002c*/ 	.word	0x0000000e


	//----- nvinfo : EIATTR_FRAME_SIZE
	.align		4
.L_7:
        /*0030*/ 	.byte	0x04, 0x11
        /*0032*/ 	.short	(.L_9 - .L_8)
	.align		4
.L_8:
        /*0034*/ 	.word	index@($__internal_14_$__cuda_sm20_rcp_rn_f32_slowpath)
        /*0038*/ 	.word	0x00000000


	//----- nvinfo : EIATTR_FRAME_SIZE
	.align		4
.L_9:
        /*003c*/ 	.byte	0x04, 0x11
        /*003e*/ 	.short	(.L_11 - .L_10)
	.align		4
.L_10:
        /*0040*/ 	.word	index@(_Z13step_forward2ILj64EEvPfS0_S0_j)
        /*0044*/ 	.word	0x00000000


	//----- nvinfo : EIATTR_REGCOUNT
	.align		4
.L_11:
        /*0048*/ 	.byte	0x04, 0x2f
        /*004a*/ 	.short	(.L_13 - .L_12)
	.align		4
.L_12:
        /*004c*/ 	.word	index@(_Z13step_forward2ILj32EEvPfS0_S0_j)
        /*0050*/ 	.word	0x0000000e


	//----- nvinfo : EIATTR_FRAME_SIZE
	.align		4
.L_13:
        /*0054*/ 	.byte	0x04, 0x11
        /*0056*/ 	.short	(.L_15 - .L_14)
	.align		4
.L_14:
        /*0058*/ 	.word	index@($__internal_13_$__cuda_sm20_rcp_rn_f32_slowpath)
        /*005c*/ 	.word	0x00000000


	//----- nvinfo : EIATTR_FRAME_SIZE
	.align		4
.L_15:
        /*0060*/ 	.byte	0x04, 0x11
        /*0062*/ 	.short	(.L_17 - .L_16)
	.align		4
.L_16:
        /*0064*/ 	.word	index@(_Z13step_forward2ILj32EEvPfS0_S0_j)
        /*0068*/ 	.word	0x00000000


	//----- nvinfo : EIATTR_REGCOUNT
	.align		4
.L_17:
        /*006c*/ 	.byte	0x04, 0x2f
        /*006e*/ 	.short	(.L_19 - .L_18)
	.align		4
.L_18:
        /*0070*/ 	.word	index@(_Z13step_forward2ILj16EEvPfS0_S0_j)
        /*0074*/ 	.word	0x0000000e


	//----- nvinfo : EIATTR_FRAME_SIZE
	.align		4
.L_19:
        /*0078*/ 	.byte	0x04, 0x11
        /*007a*/ 	.short	(.L_21 - .L_20)
	.align		4
.L_20:
        /*007c*/ 	.word	index@($__internal_12_$__cuda_sm20_rcp_rn_f32_slowpath)
        /*0080*/ 	.word	0x00000000


	//----- nvinfo : EIATTR_FRAME_SIZE
	.align		4
.L_21:
        /*0084*/ 	.byte	0x04, 0x11
        /*0086*/ 	.short	(.L_23 - .L_22)
	.align		4
.L_22:
        /*0088*/ 	.word	index@(_Z13step_forward2ILj16EEvPfS0_S0_j)
        /*008c*/ 	.word	0x00000000


	//----- nvinfo : EIATTR_REGCOUNT
	.align		4
.L_23:
        /*0090*/ 	.byte	0x04, 0x2f
        /*0092*/ 	.short	(.L_25 - .L_24)
	.align		4
.L_24:
        /*0094*/ 	.word	index@(_Z13step_forward2ILj8EEvPfS0_S0_j)
        /*0098*/ 	.word	0x0000000e


	//----- nvinfo : EIATTR_FRAME_SIZE
	.align		4
.L_25:
        /*009c*/ 	.byte	0x04, 0x11
        /*009e*/ 	.short	(.L_27 - .L_26)
	.align		4
.L_26:
        /*00a0*/ 	.word	index@($__internal_11_$__cuda_sm20_rcp_rn_f32_slowpath)
        /*00a4*/ 	.word	0x00000000


	//----- nvinfo : EIATTR_FRAME_SIZE
	.align		4
.L_27:
        /*00a8*/ 	.byte	0x04, 0x11
        /*00aa*/ 	.short	(.L_29 - .L_28)
	.align		4
.L_28:
        /*00ac*/ 	.word	index@(_Z13step_forward2ILj8EEvPfS0_S0_j)
        /*00b0*/ 	.word	0x00000000


	//----- nvinfo : EIATTR_REGCOUNT
	.align		4
.L_29:
        /*00b4*/ 	.byte	0x04, 0x2f
        /*00b6*/ 	.short	(.L_31 - .L_30)
	.align		4
.L_30:
        /*00b8*/ 	.word	index@(_Z13step_forward2ILj4EEvPfS0_S0_j)
        /*00bc*/ 	.word	0x0000000e


	//----- nvinfo : EIATTR_FRAME_SIZE
	.align		4
.L_31:
        /*00c0*/ 	.byte	0x04, 0x11
        /*00c2*/ 	.short	(.L_33 - .L_32)
	.align		4
.L_32:
        /*00c4*/ 	.word	index@($__internal_10_$__cuda_sm20_rcp_rn_f32_slowpath)
        /*00c8*/ 	.word	0x00000000


	//----- nvinfo : EIATTR_FRAME_SIZE
	.align		4
.L_33:
        /*00cc*/ 	.byte	0x04, 0x11
        /*00ce*/ 	.short	(.L_35 - .L_34)
	.align		4
.L_34:
        /*00d0*/ 	.word	index@(_Z13step_forward2ILj4EEvPfS0_S0_j)
        /*00d4*/ 	.word	0x00000000


	//----- nvinfo : EIATTR_REGCOUNT
	.align		4
.L_35:
        /*00d8*/ 	.byte	0x04, 0x2f
        /*00da*/ 	.short	(.L_37 - .L_36)
	.align		4
.L_36:
        /*00dc*/ 	.word	index@(_Z13step_forward2ILj2EEvPfS0_S0_j)
        /*00e0*/ 	.word	0x0000000e


	//----- nvinfo : EIATTR_FRAME_SIZE
	.align		4
.L_37:
        /*00e4*/ 	.byte	0x04, 0x11
        /*00e6*/ 	.short	(.L_39 - .L_38)
	.align		4
.L_38:
        /*00e8*/ 	.word	index@($__internal_9_$__cuda_sm20_rcp_rn_f32_slowpath)
        /*00ec*/ 	.word	0x00000000


	//----- nvinfo : EIATTR_FRAME_SIZE
	.align		4
.L_39:
        /*00f0*/ 	.byte	0x04, 0x11
        /*00f2*/ 	.short	(.L_41 - .L_40)
	.align		4
.L_40:
        /*00f4*/ 	.word	index@(_Z13step_forward2ILj2EEvPfS0_S0_j)
        /*00f8*/ 	.word	0x00000000


	//----- nvinfo : EIATTR_REGCOUNT
	.align		4
.L_41:
        /*00fc*/ 	.byte	0x04, 0x2f
        /*00fe*/ 	.short	(.L_43 - .L_42)
	.align		4
.L_42:
        /*0100*/ 	.word	index@(_Z13step_forward1ILj512EEvPfS0_S0_S0_jj)
        /*0104*/ 	.word	0x0000000e


	//----- nvinfo : EIATTR_FRAME_SIZE
	.align		4
.L_43:
        /*0108*/ 	.byte	0x04, 0x11
        /*010a*/ 	.short	(.L_45 - .L_44)
	.align		4
.L_44:
        /*010c*/ 	.word	index@($__internal_8_$__cuda_sm20_rcp_rn_f32_slowpath)
        /*0110*/ 	.word	0x00000000


	//----- nvinfo : EIATTR_FRAME_SIZE
	.align		4
.L_45:
        /*0114*/ 	.byte	0x04, 0x11
        /*0116*/ 	.short	(.L_47 - .L_46)
	.align		4
.L_46:
        /*0118*/ 	.word	index@(_Z13step_forward1ILj512EEvPfS0_S0_S0_jj)
        /*011c*/ 	.word	0x00000000


	//----- nvinfo : EIATTR_REGCOUNT
	.align		4
.L_47:
        /*0120*/ 	.byte	0x04, 0x2f
        /*0122*/ 	.short	(.L_49 - .L_48)
	.align		4
.L_48:
        /*0124*/ 	.word	index@(_Z13step_forward1ILj256EEvPfS0_S0_S0_jj)
        /*0128*/ 	.word	0x0000000e


	//----- nvinfo : EIATTR_FRAME_SIZE
	.align		4
.L_49:
        /*012c*/ 	.byte	0x04, 0x11
        /*012e*/ 	.short	(.L_51 - .L_50)
	.align		4
.L_50:
        /*0130*/ 	.word	index@($__internal_7_$__cuda_sm20_rcp_rn_f32_slowpath)
        /*0134*/ 	.word	0x00000000


	//----- nvinfo : EIATTR_FRAME_SIZE
	.align		4
.L_51:
        /*0138*/ 	.byte	0x04, 0x11
        /*013a*/ 	.short	(.L_53 - .L_52)
	.align		4
.L_52:
        /*013c*/ 	.word	index@(_Z13step_forward1ILj256EEvPfS0_S0_S0_jj)
        /*0140*/ 	.word	0x00000000


	//----- nvinfo : EIATTR_REGCOUNT
	.align		4
.L_53:
        /*0144*/ 	.byte	0x04, 0x2f
        /*0146*/ 	.short	(.L_55 - .L_54)
	.align		4
.L_54:
        /*0148*/ 	.word	index@(_Z13step_forward1ILj128EEvPfS0_S0_S0_jj)
        /*014c*/ 	.word	0x0000000e


	//----- nvinfo : EIATTR_FRAME_SIZE
	.align		4
.L_55:
        /*0150*/ 	.byte	0x04, 0x11
        /*0152*/ 	.short	(.L_57 - .L_56)
	.align		4
.L_56:
        /*0154*/ 	.word	index@($__internal_6_$__cuda_sm20_rcp_rn_f32_slowpath)
        /*0158*/ 	.word	0x00000000


	//----- nvinfo : EIATTR_FRAME_SIZE
	.align		4
.L_57:
        /*015c*/ 	.byte	0x04, 0x11
        /*015e*/ 	.short	(.L_59 - .L_58)
	.align		4
.L_58:
        /*0160*/ 	.word	index@(_Z13step_forward1ILj128EEvPfS0_S0_S0_jj)
        /*0164*/ 	.word	0x00000000


	//----- nvinfo : EIATTR_REGCOUNT
	.align		4
.L_59:
        /*0168*/ 	.byte	0x04, 0x2f
        /*016a*/ 	.short	(.L_61 - .L_60)
	.align		4
.L_60:
        /*016c*/ 	.word	index@(_Z13step_forward1ILj64EEvPfS0_S0_S0_jj)
        /*0170*/ 	.word	0x0000000e


	//----- nvinfo : EIATTR_FRAME_SIZE
	.align		4
.L_61:
        /*0174*/ 	.byte	0x04, 0x11
        /*0176*/ 	.short	(.L_63 - .L_62)
	.align		4
.L_62:
        /*0178*/ 	.word	index@($__internal_5_$__cuda_sm20_rcp_rn_f32_slowpath)
        /*017c*/ 	.word	0x00000000


	//----- nvinfo : EIATTR_FRAME_SIZE
	.align		4
.L_63:
        /*0180*/ 	.byte	0x04, 0x11
        /*0182*/ 	.short	(.L_65 - .L_64)
	.align		4
.L_64:
        /*0184*/ 	.word	index@(_Z13step_forward1ILj64EEvPfS0_S0_S0_jj)
        /*0188*/ 	.word	0x00000000


	//----- nvinfo : EIATTR_REGCOUNT
	.align		4
.L_65:
        /*018c*/ 	.byte	0x04, 0x2f
        /*018e*/ 	.short	(.L_67 - .L_66)
	.align		4
.L_66:
        /*0190*/ 	.word	index@(_Z13step_forward1ILj32EEvPfS0_S0_S0_jj)
        /*0194*/ 	.word	0x0000000e


	//----- nvinfo : EIATTR_FRAME_SIZE
	.align		4
.L_67:
        /*0198*/ 	.byte	0x04, 0x11
        /*019a*/ 	.short	(.L_69 - .L_68)
	.align		4
.L_68:
        /*019c*/ 	.word	index@($__internal_4_$__cuda_sm20_rcp_rn_f32_slowpath)
        /*01a0*/ 	.word	0x00000000


	//----- nvinfo : EIATTR_FRAME_SIZE
	.align		4
.L_69:
        /*01a4*/ 	.byte	0x04, 0x11
        /*01a6*/ 	.short	(.L_71 - .L_70)
	.align		4
.L_70:
        /*01a8*/ 	.word	index@(_Z13step_forward1ILj32EEvPfS0_S0_S0_jj)
        /*01ac*/ 	.word	0x00000000


	//----- nvinfo : EIATTR_REGCOUNT
	.align		4
.L_71:
        /*01b0*/ 	.byte	0x04, 0x2f
        /*01b2*/ 	.short	(.L_73 - .L_72)
	.align		4
.L_72:
        /*01b4*/ 	.word	index@(_Z13step_forward1ILj16EEvPfS0_S0_S0_jj)
        /*01b8*/ 	.word	0x0000000e


	//----- nvinfo : EIATTR_FRAME_SIZE
	.align		4
.L_73:
        /*01bc*/ 	.byte	0x04, 0x11
        /*01be*/ 	.short	(.L_75 - .L_74)
	.align		4
.L_74:
        /*01c0*/ 	.word	index@($__internal_3_$__cuda_sm20_rcp_rn_f32_slowpath)
        /*01c4*/ 	.word	0x00000000


	//----- nvinfo : EIATTR_FRAME_SIZE
	.align		4
.L_75:
        /*01c8*/ 	.byte	0x04, 0x11
        /*01ca*/ 	.short	(.L_77 - .L_76)
	.align		4
.L_76:
        /*01cc*/ 	.word	index@(_Z13step_forward1ILj16EEvPfS0_S0_S0_jj)
        /*01d0*/ 	.word	0x00000000


	//----- nvinfo : EIATTR_REGCOUNT
	.align		4
.L_77:
        /*01d4*/ 	.byte	0x04, 0x2f
        /*01d6*/ 	.short	(.L_79 - .L_78)
	.align		4
.L_78:
        /*01d8*/ 	.word	index@(_Z13step_forward1ILj8EEvPfS0_S0_S0_jj)
        /*01dc*/ 	.word	0x0000000e


	//----- nvinfo : EIATTR_FRAME_SIZE
	.align		4
.L_79:
        /*01e0*/ 	.byte	0x04, 0x11
        /*01e2*/ 	.short	(.L_81 - .L_80)
	.align		4
.L_80:
        /*01e4*/ 	.word	index@($__internal_2_$__cuda_sm20_rcp_rn_f32_slowpath)
        /*01e8*/ 	.word	0x00000000


	//----- nvinfo : EIATTR_FRAME_SIZE
	.align		4
.L_81:
        /*01ec*/ 	.byte	0x04, 0x11
        /*01ee*/ 	.short	(.L_83 - .L_82)
	.align		4
.L_82:
        /*01f0*/ 	.word	index@(_Z13step_forward1ILj8EEvPfS0_S0_S0_jj)
        /*01f4*/ 	.word	0x00000000


	//----- nvinfo : EIATTR_REGCOUNT
	.align		4
.L_83:
        /*01f8*/ 	.byte	0x04, 0x2f
        /*01fa*/ 	.short	(.L_85 - .L_84)
	.align		4
.L_84:
        /*01fc*/ 	.word	index@(_Z13step_forward1ILj4EEvPfS0_S0_S0_jj)
        /*0200*/ 	.word	0x0000000e


	//----- nvinfo : EIATTR_FRAME_SIZE
	.align		4
.L_85:
        /*0204*/ 	.byte	0x04, 0x11
        /*0206*/ 	.short	(.L_87 - .L_86)
	.align		4
.L_86:
        /*0208*/ 	.word	index@($__internal_1_$__cuda_sm20_rcp_rn_f32_slowpath)
        /*020c*/ 	.word	0x00000000


	//----- nvinfo : EIATTR_FRAME_SIZE
	.align		4
.L_87:
        /*0210*/ 	.byte	0x04, 0x11
        /*0212*/ 	.short	(.L_89 - .L_88)
	.align		4
.L_88:
        /*0214*/ 	.word	index@(_Z13step_forward1ILj4EEvPfS0_S0_S0_jj)
        /*0218*/ 	.word	0x00000000


	//----- nvinfo : EIATTR_REGCOUNT
	.align		4
.L_89:
        /*021c*/ 	.byte	0x04, 0x2f
        /*021e*/ 	.short	(.L_91 - .L_90)
	.align		4
.L_90:
        /*0220*/ 	.word	index@(_Z13step_forward1ILj2EEvPfS0_S0_S0_jj)
        /*0224*/ 	.word	0x0000000e


	//----- nvinfo : EIATTR_FRAME_SIZE
	.align		4
.L_91:
        /*0228*/ 	.byte	0x04, 0x11
        /*022a*/ 	.short	(.L_93 - .L_92)
	.align		4
.L_92:
        /*022c*/ 	.word	index@($__internal_0_$__cuda_sm20_rcp_rn_f32_slowpath)
        /*0230*/ 	.word	0x00000000


	//----- nvinfo : EIATTR_FRAME_SIZE
	.align		4
.L_93:
        /*0234*/ 	.byte	0x04, 0x11
        /*0236*/ 	.short	(.L_95 - .L_94)
	.align		4
.L_94:
        /*0238*/ 	.word	index@(_Z13step_forward1ILj2EEvPfS0_S0_S0_jj)
        /*023c*/ 	.word	0x00000000


	//----- nvinfo : EIATTR_MIN_STACK_SIZE
	.align		4
.L_95:
        /*0240*/ 	.byte	0x04, 0x12
        /*0242*/ 	.short	(.L_97 - .L_96)
	.align		4
.L_96:
        /*0244*/ 	.word	index@(_Z13step_forward1ILj2EEvPfS0_S0_S0_jj)
        /*0248*/ 	.word	0x00000000


	//----- nvinfo : EIATTR_MIN_STACK_SIZE
	.align		4
.L_97:
        /*024c*/ 	.byte	0x04, 0x12
        /*024e*/ 	.short	(.L_99 - .L_98)
	.align		4
.L_98:
        /*0250*/ 	.word	index@(_Z13step_forward1ILj4EEvPfS0_S0_S0_jj)
        /*0254*/ 	.word	0x00000000


	//----- nvinfo : EIATTR_MIN_STACK_SIZE
	.align		4
.L_99:
        /*0258*/ 	.byte	0x04, 0x12
        /*025a*/ 	.short	(.L_101 - .L_100)
	.align		4
.L_100:
        /*025c*/ 	.word	index@(_Z13step_forward1ILj8EEvPfS0_S0_S0_jj)
        /*0260*/ 	.word	0x00000000


	//----- nvinfo : EIATTR_MIN_STACK_SIZE
	.align		4
.L_101:
        /*0264*/ 	.byte	0x04, 0x12
        /*0266*/ 	.short	(.L_103 - .L_102)
	.align		4
.L_102:
        /*0268*/ 	.word	index@(_Z13step_forward1ILj16EEvPfS0_S0_S0_jj)
        /*026c*/ 	.word	0x00000000


	//----- nvinfo : EIATTR_MIN_STACK_SIZE
	.align		4
.L_103:
        /*0270*/ 	.byte	0x04, 0x12
        /*0272*/ 	.short	(.L_105 - .L_104)
	.align		4
.L_104:
        /*0274*/ 	.word	index@(_Z13step_forward1ILj32EEvPfS0_S0_S0_jj)
        /*0278*/ 	.word	0x00000000


	//----- nvinfo : EIATTR_MIN_STACK_SIZE
	.align		4
.L_105:
        /*027c*/ 	.byte	0x04, 0x12
        /*027e*/ 	.short	(.L_107 - .L_106)
	.align		4
.L_106:
        /*0280*/ 	.word	index@(_Z13step_forward1ILj64EEvPfS0_S0_S0_jj)
        /*0284*/ 	.word	0x00000000


	//----- nvinfo : EIATTR_MIN_STACK_SIZE
	.align		4
.L_107:
        /*0288*/ 	.byte	0x04, 0x12
        /*028a*/ 	.short	(.L_109 - .L_108)
	.align		4
.L_108:
        /*028c*/ 	.word	index@(_Z13step_forward1ILj128EEvPfS0_S0_S0_jj)
        /*0290*/ 	.word	0x00000000


	//----- nvinfo : EIATTR_MIN_STACK_SIZE
	.align		4
.L_109:
        /*0294*/ 	.byte	0x04, 0x12
        /*0296*/ 	.short	(.L_111 - .L_110)
	.align		4
.L_110:
        /*0298*/ 	.word	index@(_Z13step_forward1ILj256EEvPfS0_S0_S0_jj)
        /*029c*/ 	.word	0x00000000


	//----- nvinfo : EIATTR_MIN_STACK_SIZE
	.align		4
.L_111:
        /*02a0*/ 	.byte	0x04, 0x12
        /*02a2*/ 	.short	(.L_113 - .L_112)
	.align		4
.L_112:
        /*02a4*/ 	.word	index@(_Z13step_forward1ILj512EEvPfS0_S0_S0_jj)
        /*02a8*/ 	.word	0x00000000


	//----- nvinfo : EIATTR_MIN_STACK_SIZE
	.align		4
.L_113:
        /*02ac*/ 	.byte	0x04, 0x12
        /*02ae*/ 	.short	(.L_115 - .L_114)
	.align		4
.L_114:
        /*02b0*/ 	.word	index@(_Z13step_forward2ILj2EEvPfS0_S0_j)
        /*02b4*/ 	.word	0x00000000


	//----- nvinfo : EIATTR_MIN_STACK_SIZE
	.align		4
.L_115:
        /*02b8*/ 	.byte	0x04, 0x12
        /*02ba*/ 	.short	(.L_117 - .L_116)
	.align		4
.L_116:
        /*02bc*/ 	.word	index@(_Z13step_forward2ILj4EEvPfS0_S0_j)
        /*02c0*/ 	.word	0x00000000


	//----- nvinfo : EIATTR_MIN_STACK_SIZE
	.align		4
.L_117:
        /*02c4*/ 	.byte	0x04, 0x12
        /*02c6*/ 	.short	(.L_119 - .L_118)
	.align		4
.L_118:
        /*02c8*/ 	.word	index@(_Z13step_forward2ILj8EEvPfS0_S0_j)
        /*02cc*/ 	.word	0x00000000


	//----- nvinfo : EIATTR_MIN_STACK_SIZE
	.align		4
.L_119:
        /*02d0*/ 	.byte	0x04, 0x12
        /*02d2*/ 	.short	(.L_121 - .L_120)
	.align		4
.L_120:
        /*02d4*/ 	.word	index@(_Z13step_forward2ILj16EEvPfS0_S0_j)
        /*02d8*/ 	.word	0x00000000


	//----- nvinfo : EIATTR_MIN_STACK_SIZE
	.align		4
.L_121:
        /*02dc*/ 	.byte	0x04, 0x12
        /*02de*/ 	.short	(.L_123 - .L_122)
	.align		4
.L_122:
        /*02e0*/ 	.word	index@(_Z13step_forward2ILj32EEvPfS0_S0_j)
        /*02e4*/ 	.word	0x00000000


	//----- nvinfo : EIATTR_MIN_STACK_SIZE
	.align		4
.L_123:
        /*02e8*/ 	.byte	0x04, 0x12
        /*02ea*/ 	.short	(.L_125 - .L_124)
	.align		4
.L_124:
        /*02ec*/ 	.word	index@(_Z13step_forward2ILj64EEvPfS0_S0_j)
        /*02f0*/ 	.word	0x00000000


	//----- nvinfo : EIATTR_MIN_STACK_SIZE
	.align		4
.L_125:
        /*02f4*/ 	.byte	0x04, 0x12
        /*02f6*/ 	.short	(.L_127 - .L_126)
	.align		4
.L_126:
        /*02f8*/ 	.word	index@(_Z13step_forward1ILj1024EEvPfS0_S0_S0_jj)
        /*02fc*/ 	.word	0x00000000
.L_127:


//--------------------- .nv.compat                --------------------------
	.section	.nv.compat,"",@"SHT_CUDA_COMPAT_INFO"
	.align	4
        /*0000*/ 	.byte	0x02, 0x09, 0x00, 0x00, 0x02, 0x02, 0x01, 0x00, 0x02, 0x05, 0x05, 0x00, 0x03, 0x07, 0x01, 0x01
        /*0010*/ 	.byte	0x02, 0x03, 0x00, 0x00, 0x02, 0x06, 0x01, 0x00, 0x04, 0x0b, 0x08, 0x00, 0x09, 0x00, 0x00, 0x00
        /*0020*/ 	.byte	0x00, 0x00, 0x00, 0x00


//--------------------- .nv.info._Z13step_forward1ILj2EEvPfS0_S0_S0_jj --------------------------
	.section	.nv.info._Z13step_forward1ILj2EEvPfS0_S0_S0_jj,"",@"SHT_CUDA_INFO"
	.sectionflags	@""
	.align	4


	//----- nvinfo : EIATTR_CUDA_API_VERSION
	.align		4
        /*0000*/ 	.byte	0x04, 0x37
        /*0002*/ 	.short	(.L_129 - .L_128)
.L_128:
        /*0004*/ 	.word	0x00000082


	//----- nvinfo : EIATTR_KPARAM_INFO
	.align		4
.L_129:
        /*0008*/ 	.byte	0x04, 0x17
        /*000a*/ 	.short	(.L_131 - .L_130)
.L_130:
        /*000c*/ 	.word	0x00000000
        /*0010*/ 	.short	0x0005
        /*0012*/ 	.short	0x0024
        /*0014*/ 	.byte	0x00, 0xf0, 0x11, 0x00


	//----- nvinfo : EIATTR_KPARAM_INFO
	.align		4
.L_131:
        /*0018*/ 	.byte	0x04, 0x17
        /*001a*/ 	.short	(.L_133 - .L_132)
.L_132:
        /*001c*/ 	.word	0x00000000
        /*0020*/ 	.short	0x0004
        /*0022*/ 	.short	0x0020
        /*0024*/ 	.byte	0x00, 0xf0, 0x11, 0x00


	//----- nvinfo : EIATTR_KPARAM_INFO
	.align		4
.L_133:
        /*0028*/ 	.byte	0x04, 0x17
        /*002a*/ 	.short	(.L_135 - .L_134)
.L_134:
        /*002c*/ 	.word	0x00000000
        /*0030*/ 	.short	0x0003
        /*0032*/ 	.short	0x0018
        /*0034*/ 	.byte	0x00, 0xf5, 0x21, 0x00


	//----- nvinfo : EIATTR_KPARAM_INFO
	.align		4
.L_135:
        /*0038*/ 	.byte	0x04, 0x17
        /*003a*/ 	.short	(.L_137 - .L_136)
.L_136:
        /*003c*/ 	.word	0x00000000
        /*0040*/ 	.short	0x0002
        /*0042*/ 	.short	0x0010
        /*0044*/ 	.byte	0x00, 0xf5, 0x21, 0x00


	//----- nvinfo : EIATTR_KPARAM_INFO
	.align		4
.L_137:
        /*0048*/ 	.byte	0x04, 0x17
        /*004a*/ 	.short	(.L_139 - .L_138)
.L_138:
        /*004c*/ 	.word	0x00000000
        /*0050*/ 	.short	0x0001
        /*0052*/ 	.short	0x0008
        /*0054*/ 	.byte	0x00, 0xf5, 0x21, 0x00


	//----- nvinfo : EIATTR_KPARAM_INFO
	.align		4
.L_139:
        /*0058*/ 	.byte	0x04, 0x17
        /*005a*/ 	.short	(.L_141 - .L_140)
.L_140:
        /*005c*/ 	.word	0x00000000
        /*0060*/ 	.short	0x0000
        /*0062*/ 	.short	0x0000
        /*0064*/ 	.byte	0x00, 0xf5, 0x21, 0x00


	//----- nvinfo : EIATTR_SPARSE_MMA_MASK
	.align		4
.L_141:
        /*0068*/ 	.byte	0x03, 0x50
        /*006a*/ 	.short	0x0000


	//----- nvinfo : EIATTR_MAXREG_COUNT
	.align		4
        /*006c*/ 	.byte	0x03, 0x1b
        /*006e*/ 	.short	0x00ff


	//----- nvinfo : EIATTR_NUM_BARRIERS
	.align		4
        /*0070*/ 	.byte	0x02, 0x4c
        /*0072*/ 	.byte	0x01
	.zero		1


	//----- nvinfo : EIATTR_MERCURY_ISA_VERSION
	.align		4
        /*0074*/ 	.byte	0x03, 0x5f
        /*0076*/ 	.short	0x0101


	//----- nvinfo : EIATTR_VRC_CTA_INIT_COUNT
	.align		4
        /*0078*/ 	.byte	0x02, 0x4a
	.zero		1
	.zero		1


	//----- nvinfo : EIATTR_EXIT_INSTR_OFFSETS
	.align		4
        /*007c*/ 	.byte	0x04, 0x1c
        /*007e*/ 	.short	(.L_143 - .L_142)


	//   ....[0]....
.L_142:
        /*0080*/ 	.word	0x00000210


	//   ....[1]....
        /*0084*/ 	.word	0x000004a0


	//   ....[2]....
        /*0088*/ 	.word	0x00000530


	//----- nvinfo : EIATTR_CRS_STACK_SIZE
	.align		4
.L_143:
        /*008c*/ 	.byte	0x04, 0x1e
        /*008e*/ 	.short	(.L_145 - .L_144)
.L_144:
        /*0090*/ 	.word	0x00000000


	//----- nvinfo : EIATTR_CBANK_PARAM_SIZE
	.align		4
.L_145:
        /*0094*/ 	.byte	0x03, 0x19
        /*0096*/ 	.short	0x0028


	//----- nvinfo : EIATTR_PARAM_CBANK
	.align		4
        /*0098*/ 	.byte	0x04, 0x0a
        /*009a*/ 	.short	(.L_147 - .L_146)
	.align		4
.L_146:
        /*009c*/ 	.word	index@(.nv.constant0._Z13step_forward1ILj2EEvPfS0_S0_S0_jj)
        /*00a0*/ 	.short	0x0380
        /*00a2*/ 	.short	0x0028


	//----- nvinfo : EIATTR_SW_WAR
	.align		4
.L_147:
        /*00a4*/ 	.byte	0x04, 0x36
        /*00a6*/ 	.short	(.L_149 - .L_148)
.L_148:
        /*00a8*/ 	.word	0x00000008
.L_149:


//--------------------- .nv.info._Z13step_forward1ILj4EEvPfS0_S0_S0_jj --------------------------
	.section	.nv.info._Z13step_forward1ILj4EEvPfS0_S0_S0_jj,"",@"SHT_CUDA_INFO"
	.sectionflags	@""
	.align	4


	//----- nvinfo : EIATTR_CUDA_API_VERSION
	.align		4
        /*0000*/ 	.byte	0x04, 0x37
        /*0002*/ 	.short	(.L_151 - .L_150)
.L_150:
        /*0004*/ 	.word	0x00000082


	//----- nvinfo : EIATTR_KPARAM_INFO
	.align		4
.L_151:
        /*0008*/ 	.byte	0x04, 0x17
        /*000a*/ 	.short	(.L_153 - .L_152)
.L_152:
        /*000c*/ 	.word	0x00000000
        /*0010*/ 	.short	0x0005
        /*0012*/ 	.short	0x0024
        /*0014*/ 	.byte	0x00, 0xf0, 0x11, 0x00


	//----- nvinfo : EIATTR_KPARAM_INFO
	.align		4
.L_153:
        /*0018*/ 	.byte	0x04, 0x17
        /*001a*/ 	.short	(.L_155 - .L_154)
.L_154:
        /*001c*/ 	.word	0x00000000
        /*0020*/ 	.short	0x0004
        /*0022*/ 	.short	0x0020
        /*0024*/ 	.byte	0x00, 0xf0, 0x11, 0x00


	//----- nvinfo : EIATTR_KPARAM_INFO
	.align		4
.L_155:
        /*0028*/ 	.byte	0x04, 0x17
        /*002a*/ 	.short	(.L_157 - .L_156)
.L_156:
        /*002c*/ 	.word	0x00000000
        /*0030*/ 	.short	0x0003
        /*0032*/ 	.short	0x0018
        /*0034*/ 	.byte	0x00, 0xf5, 0x21, 0x00


	//----- nvinfo : EIATTR_KPARAM_INFO
	.align		4
.L_157:
        /*0038*/ 	.byte	0x04, 0x17
        /*003a*/ 	.short	(.L_159 - .L_158)
.L_158:
        /*003c*/ 	.word	0x00000000
        /*0040*/ 	.short	0x0002
        /*0042*/ 	.short	0x0010
        /*0044*/ 	.byte	0x00, 0xf5, 0x21, 0x00


	//----- nvinfo : EIATTR_KPARAM_INFO
	.align		4
.L_159:
        /*0048*/ 	.byte	0x04, 0x17
        /*004a*/ 	.short	(.L_161 - .L_160)
.L_160:
        /*004c*/ 	.word	0x00000000
        /*0050*/ 	.short	0x0001
        /*0052*/ 	.short	0x0008
        /*0054*/ 	.byte	0x00, 0xf5, 0x21, 0x00


	//----- nvinfo : EIATTR_KPARAM_INFO
	.align		4
.L_161:
        /*0058*/ 	.byte	0x04, 0x17
        /*005a*/ 	.short	(.L_163 - .L_162)
.L_162:
        /*005c*/ 	.word	0x00000000
        /*0060*/ 	.short	0x0000
        /*0062*/ 	.short	0x0000
        /*0064*/ 	.byte	0x00, 0xf5, 0x21, 0x00


	//----- nvinfo : EIATTR_SPARSE_MMA_MASK
	.align		4
.L_163:
        /*0068*/ 	.byte	0x03, 0x50
        /*006a*/ 	.short	0x0000


	//----- nvinfo : EIATTR_MAXREG_COUNT
	.align		4
        /*006c*/ 	.byte	0x03, 0x1b
        /*006e*/ 	.short	0x00ff


	//----- nvinfo : EIATTR_NUM_BARRIERS
	.align		4
        /*0070*/ 	.byte	0x02, 0x4c
        /*0072*/ 	.byte	0x01
	.zero		1


	//----- nvinfo : EIATTR_MERCURY_ISA_VERSION
	.align		4
        /*0074*/ 	.byte	0x03, 0x5f
        /*0076*/ 	.short	0x0101


	//----- nvinfo : EIATTR_VRC_CTA_INIT_COUNT
	.align		4
        /*0078*/ 	.byte	0x02, 0x4a
	.zero		1
	.zero		1


	//----- nvinfo : EIATTR_EXIT_INSTR_OFFSETS
	.align		4
        /*007c*/ 	.byte	0x04, 0x1c
        /*007e*/ 	.short	(.L_165 - .L_164)


	//   ....[0]....
.L_164:
        /*0080*/ 	.word	0x00000240


	//   ....[1]....
        /*0084*/ 	.word	0x000004c0


	//   ....[2]....
        /*0088*/ 	.word	0x00000550


	//----- nvinfo : EIATTR_CRS_STACK_SIZE
	.align		4
.L_165:
        /*008c*/ 	.byte	0x04, 0x1e
        /*008e*/ 	.short	(.L_167 - .L_166)
.L_166:
        /*0090*/ 	.word	0x00000000


	//----- nvinfo : EIATTR_CBANK_PARAM_SIZE
	.align		4
.L_167:
        /*0094*/ 	.byte	0x03, 0x19
        /*0096*/ 	.short	0x0028


	//----- nvinfo : EIATTR_PARAM_CBANK
	.align		4
        /*0098*/ 	.byte	0x04, 0x0a
        /*009a*/ 	.short	(.L_169 - .L_168)
	.align		4
.L_168:
        /*009c*/ 	.word	index@(.nv.constant0._Z13step_forward1ILj4EEvPfS0_S0_S0_jj)
        /*00a0*/ 	.short	0x0380
        /*00a2*/ 	.short	0x0028


	//----- nvinfo : EIATTR_SW_WAR
	.align		4
.L_169:
        /*00a4*/ 	.byte	0x04, 0x36
        /*00a6*/ 	.short	(.L_171 - .L_170)
.L_170:
        /*00a8*/ 	.word	0x00000008
.L_171:


//--------------------- .nv.info._Z13step_forward1ILj8EEvPfS0_S0_S0_jj --------------------------
	.section	.nv.info._Z13step_forward1ILj8EEvPfS0_S0_S0_jj,"",@"SHT_CUDA_INFO"
	.sectionflags	@""
	.align	4


	//----- nvinfo : EIATTR_CUDA_API_VERSION
	.align		4
        /*0000*/ 	.byte	0x04, 0x37
        /*0002*/ 	.short	(.L_173 - .L_172)
.L_172:
        /*0004*/ 	.word	0x00000082


	//----- nvinfo : EIATTR_KPARAM_INFO
	.align		4
.L_173:
        /*0008*/ 	.byte	0x04, 0x17
        /*000a*/ 	.short	(.L_175 - .L_174)
.L_174:
        /*000c*/ 	.word	0x00000000
        /*0010*/ 	.short	0x0005
        /*0012*/ 	.short	0x0024
        /*0014*/ 	.byte	0x00, 0xf0, 0x11, 0x00


	//----- nvinfo : EIATTR_KPARAM_INFO
	.align		4
.L_175:
        /*0018*/ 	.byte	0x04, 0x17
        /*001a*/ 	.short	(.L_177 - .L_176)
.L_176:
        /*001c*/ 	.word	0x00000000
        /*0020*/ 	.short	0x0004
        /*0022*/ 	.short	0x0020
        /*0024*/ 	.byte	0x00, 0xf0, 0x11, 0x00


	//----- nvinfo : EIATTR_KPARAM_INFO
	.align		4
.L_177:
        /*0028*/ 	.byte	0x04, 0x17
        /*002a*/ 	.short	(.L_179 - .L_178)
.L_178:
        /*002c*/ 	.word	0x00000000
        /*0030*/ 	.short	0x0003
        /*0032*/ 	.short	0x0018
        /*0034*/ 	.byte	0x00, 0xf5, 0x21, 0x00


	//----- nvinfo : EIATTR_KPARAM_INFO
	.align		4
.L_179:
        /*0038*/ 	.byte	0x04, 0x17
        /*003a*/ 	.short	(.L_181 - .L_180)
.L_180:
        /*003c*/ 	.word	0x00000000
        /*0040*/ 	.short	0x0002
        /*0042*/ 	.short	0x0010
        /*0044*/ 	.byte	0x00, 0xf5, 0x21, 0x00


	//----- nvinfo : EIATTR_KPARAM_INFO
	.align		4
.L_181:
        /*0048*/ 	.byte	0x04, 0x17
        /*004a*/ 	.short	(.L_183 - .L_182)
.L_182:
        /*004c*/ 	.word	0x00000000
        /*0050*/ 	.short	0x0001
        /*0052*/ 	.short	0x0008
        /*0054*/ 	.byte	0x00, 0xf5, 0x21, 0x00


	//----- nvinfo : EIATTR_KPARAM_INFO
	.align		4
.L_183:
        /*0058*/ 	.byte	0x04, 0x17
        /*005a*/ 	.short	(.L_185 - .L_184)
.L_184:
        /*005c*/ 	.word	0x00000000
        /*0060*/ 	.short	0x0000
        /*0062*/ 	.short	0x0000
        /*0064*/ 	.byte	0x00, 0xf5, 0x21, 0x00


	//----- nvinfo : EIATTR_SPARSE_MMA_MASK
	.align		4
.L_185:
        /*0068*/ 	.byte	0x03, 0x50
        /*006a*/ 	.short	0x0000


	//----- nvinfo : EIATTR_MAXREG_COUNT
	.align		4
        /*006c*/ 	.byte	0x03, 0x1b
        /*006e*/ 	.short	0x00ff


	//----- nvinfo : EIATTR_NUM_BARRIERS
	.align		4
        /*0070*/ 	.byte	0x02, 0x4c
        /*0072*/ 	.byte	0x01
	.zero		1


	//----- nvinfo : EIATTR_MERCURY_ISA_VERSION
	.align		4
        /*0074*/ 	.byte	0x03, 0x5f
        /*0076*/ 	.short	0x0101


	//----- nvinfo : EIATTR_VRC_CTA_INIT_COUNT
	.align		4
        /*0078*/ 	.byte	0x02, 0x4a
	.zero		1
	.zero		1


	//----- nvinfo : EIATTR_EXIT_INSTR_OFFSETS
	.align		4
        /*007c*/ 	.byte	0x04, 0x1c
        /*007e*/ 	.short	(.L_187 - .L_186)


	//   ....[0]....
.L_186:
        /*0080*/ 	.word	0x000002a0


	//   ....[1]....
        /*0084*/ 	.word	0x00000520


	//   ....[2]....
        /*0088*/ 	.word	0x000005b0


	//----- nvinfo : EIATTR_CRS_STACK_SIZE
	.align		4
.L_187:
        /*008c*/ 	.byte	0x04, 0x1e
        /*008e*/ 	.short	(.L_189 - .L_188)
.L_188:
        /*0090*/ 	.word	0x00000000


	//----- nvinfo : EIATTR_CBANK_PARAM_SIZE
	.align		4
.L_189:
        /*0094*/ 	.byte	0x03, 0x19
        /*0096*/ 	.short	0x0028


	//----- nvinfo : EIATTR_PARAM_CBANK
	.align		4
        /*0098*/ 	.byte	0x04, 0x0a
        /*009a*/ 	.short	(.L_191 - .L_190)
	.align		4
.L_190:
        /*009c*/ 	.word	index@(.nv.constant0._Z13step_forward1ILj8EEvPfS0_S0_S0_jj)
        /*00a0*/ 	.short	0x0380
        /*00a2*/ 	.short	0x0028


	//----- nvinfo : EIATTR_SW_WAR
	.align		4
.L_191:
        /*00a4*/ 	.byte	0x04, 0x36
        /*00a6*/ 	.short	(.L_193 - .L_192)
.L_192:
        /*00a8*/ 	.word	0x00000008
.L_193:


//--------------------- .nv.info._Z13step_forward1ILj16EEvPfS0_S0_S0_jj --------------------------
	.section	.nv.info._Z13step_forward1ILj16EEvPfS0_S0_S0_jj,"",@"SHT_CUDA_INFO"
	.sectionflags	@""
	.align	4


	//----- nvinfo : EIATTR_CUDA_API_VERSION
	.align		4
        /*0000*/ 	.byte	0x04, 0x37
        /*0002*/ 	.short	(.L_195 - .L_194)
.L_194:
        /*0004*/ 	.word	0x00000082


	//----- nvinfo : EIATTR_KPARAM_INFO
	.align		4
.L_195:
        /*0008*/ 	.byte	0x04, 0x17
        /*000a*/ 	.short	(.L_197 - .L_196)
.L_196:
        /*000c*/ 	.word	0x00000000
        /*0010*/ 	.short	0x0005
        /*0012*/ 	.short	0x0024
        /*0014*/ 	.byte	0x00, 0xf0, 0x11, 0x00


	//----- nvinfo : EIATTR_KPARAM_INFO
	.align		4
.L_197:
        /*0018*/ 	.byte	0x04, 0x17
        /*001a*/ 	.short	(.L_199 - .L_198)
.L_198:
        /*001c*/ 	.word	0x00000000
        /*0020*/ 	.short	0x0004
        /*0022*/ 	.short	0x0020
        /*0024*/ 	.byte	0x00, 0xf0, 0x11, 0x00


	//----- nvinfo : EIATTR_KPARAM_INFO
	.align		4
.L_199:
        /*0028*/ 	.byte	0x04, 0x17
        /*002a*/ 	.short	(.L_201 - .L_200)
.L_200:
        /*002c*/ 	.word	0x00000000
        /*0030*/ 	.short	0x0003
        /*0032*/ 	.short	0x0018
        /*0034*/ 	.byte	0x00, 0xf5, 0x21, 0x00


	//----- nvinfo : EIATTR_KPARAM_INFO
	.align		4
.L_201:
        /*0038*/ 	.byte	0x04, 0x17
        /*003a*/ 	.short	(.L_203 - .L_202)
.L_202:
        /*003c*/ 	.word	0x00000000
        /*0040*/ 	.short	0x0002
        /*0042*/ 	.short	0x0010
        /*0044*/ 	.byte	0x00, 0xf5, 0x21, 0x00


	//----- nvinfo : EIATTR_KPARAM_INFO
	.align		4
.L_203:
        /*0048*/ 	.byte	0x04, 0x17
        /*004a*/ 	.short	(.L_205 - .L_204)
.L_204:
        /*004c*/ 	.word	0x00000000
        /*0050*/ 	.short	0x0001
        /*0052*/ 	.short	0x0008
        /*0054*/ 	.byte	0x00, 0xf5, 0x21, 0x00


	//----- nvinfo : EIATTR_KPARAM_INFO
	.align		4
.L_205:
        /*0058*/ 	.byte	0x04, 0x17
        /*005a*/ 	.short	(.L_207 - .L_206)
.L_206:
        /*005c*/ 	.word	0x00000000
        /*0060*/ 	.short	0x0000
        /*0062*/ 	.short	0x0000
        /*0064*/ 	.byte	0x00, 0xf5, 0x21, 0x00


	//----- nvinfo : EIATTR_SPARSE_MMA_MASK
	.align		4
.L_207:
        /*0068*/ 	.byte	0x03, 0x50
        /*006a*/ 	.short	0x0000


	//----- nvinfo : EIATTR_MAXREG_COUNT
	.align		4
        /*006c*/ 	.byte	0x03, 0x1b
        /*006e*/ 	.short	0x00ff


	//----- nvinfo : EIATTR_NUM_BARRIERS
	.align		4
        /*0070*/ 	.byte	0x02, 0x4c
        /*0072*/ 	.byte	0x01
	.zero		1


	//----- nvinfo : EIATTR_MERCURY_ISA_VERSION
	.align		4
        /*0074*/ 	.byte	0x03, 0x5f
        /*0076*/ 	.short	0x0101


	//----- nvinfo : EIATTR_VRC_CTA_INIT_COUNT
	.align		4
        /*0078*/ 	.byte	0x02, 0x4a
	.zero		1
	.zero		1


	//----- nvinfo : EIATTR_EXIT_INSTR_OFFSETS
	.align		4
        /*007c*/ 	.byte	0x04, 0x1c
        /*007e*/ 	.short	(.L_209 - .L_208)


	//   ....[0]....
.L_208:
        /*0080*/ 	.word	0x00000300


	//   ....[1]....
        /*0084*/ 	.word	0x00000580


	//   ....[2]....
        /*0088*/ 	.word	0x00000610


	//----- nvinfo : EIATTR_CRS_STACK_SIZE
	.align		4
.L_209:
        /*008c*/ 	.byte	0x04, 0x1e
        /*008e*/ 	.short	(.L_211 - .L_210)
.L_210:
        /*0090*/ 	.word	0x00000000


	//----- nvinfo : EIATTR_CBANK_PARAM_SIZE
	.align		4
.L_211:
        /*0094*/ 	.byte	0x03, 0x19
        /*0096*/ 	.short	0x0028


	//----- nvinfo : EIATTR_PARAM_CBANK
	.align		4
        /*0098*/ 	.byte	0x04, 0x0a
        /*009a*/ 	.short	(.L_213 - .L_212)
	.align		4
.L_212:
        /*009c*/ 	.word	index@(.nv.constant0._Z13step_forward1ILj16EEvPfS0_S0_S0_jj)
        /*00a0*/ 	.short	0x0380
        /*00a2*/ 	.short	0x0028


	//----- nvinfo : EIATTR_SW_WAR
	.align		4
.L_213:
        /*00a4*/ 	.byte	0x04, 0x36
        /*00a6*/ 	.short	(.L_215 - .L_214)
.L_214:
        /*00a8*/ 	.word	0x00000008
.L_215:


//--------------------- .nv.info._Z13step_forward1ILj32EEvPfS0_S0_S0_jj --------------------------
	.section	.nv.info._Z13step_forward1ILj32EEvPfS0_S0_S0_jj,"",@"SHT_CUDA_INFO"
	.sectionflags	@""
	.align	4


	//----- nvinfo : EIATTR_CUDA_API_VERSION
	.align		4
        /*0000*/ 	.byte	0x04, 0x37
        /*0002*/ 	.short	(.L_217 - .L_216)
.L_216:
        /*0004*/ 	.word	0x00000082


	//----- nvinfo : EIATTR_KPARAM_INFO
	.align		4
.L_217:
        /*0008*/ 	.byte	0x04, 0x17
        /*000a*/ 	.short	(.L_219 - .L_218)
.L_218:
        /*000c*/ 	.word	0x00000000
        /*0010*/ 	.short	0x0005
        /*0012*/ 	.short	0x0024
        /*0014*/ 	.byte	0x00, 0xf0, 0x11, 0x00


	//----- nvinfo : EIATTR_KPARAM_INFO
	.align		4
.L_219:
        /*0018*/ 	.byte	0x04, 0x17
        /*001a*/ 	.short	(.L_221 - .L_220)
.L_220:
        /*001c*/ 	.word	0x00000000
        /*0020*/ 	.short	0x0004
        /*0022*/ 	.short	0x0020
        /*0024*/ 	.byte	0x00, 0xf0, 0x11, 0x00


	//----- nvinfo : EIATTR_KPARAM_INFO
	.align		4
.L_221:
        /*0028*/ 	.byte	0x04, 0x17
        /*002a*/ 	.short	(.L_223 - .L_222)
.L_222:
        /*002c*/ 	.word	0x00000000
        /*0030*/ 	.short	0x0003
        /*0032*/ 	.short	0x0018
        /*0034*/ 	.byte	0x00, 0xf5, 0x21, 0x00


	//----- nvinfo : EIATTR_KPARAM_INFO
	.align		4
.L_223:
        /*0038*/ 	.byte	0x04, 0x17
        /*003a*/ 	.short	(.L_225 - .L_224)
.L_224:
        /*003c*/ 	.word	0x00000000
        /*0040*/ 	.short	0x0002
        /*0042*/ 	.short	0x0010
        /*0044*/ 	.byte	0x00, 0xf5, 0x21, 0x00


	//----- nvinfo : EIATTR_KPARAM_INFO
	.align		4
.L_225:
        /*0048*/ 	.byte	0x04, 0x17
        /*004a*/ 	.short	(.L_227 - .L_226)
.L_226:
        /*004c*/ 	.word	0x00000000
        /*0050*/ 	.short	0x0001
        /*0052*/ 	.short	0x0008
        /*0054*/ 	.byte	0x00, 0xf5, 0x21, 0x00


	//----- nvinfo : EIATTR_KPARAM_INFO
	.align		4
.L_227:
        /*0058*/ 	.byte	0x04, 0x17
        /*005a*/ 	.short	(.L_229 - .L_228)
.L_228:
        /*005c*/ 	.word	0x00000000
        /*0060*/ 	.short	0x0000
        /*0062*/ 	.short	0x0000
        /*0064*/ 	.byte	0x00, 0xf5, 0x21, 0x00


	//----- nvinfo : EIATTR_SPARSE_MMA_MASK
	.align		4
.L_229:
        /*0068*/ 	.byte	0x03, 0x50
        /*006a*/ 	.short	0x0000


	//----- nvinfo : EIATTR_MAXREG_COUNT
	.align		4
        /*006c*/ 	.byte	0x03, 0x1b
        /*006e*/ 	.short	0x00ff


	//----- nvinfo : EIATTR_NUM_BARRIERS
	.align		4
        /*0070*/ 	.byte	0x02, 0x4c
        /*0072*/ 	.byte	0x01
	.zero		1


	//----- nvinfo : EIATTR_MERCURY_ISA_VERSION
	.align		4
        /*0074*/ 	.byte	0x03, 0x5f
        /*0076*/ 	.short	0x0101


	//----- nvinfo : EIATTR_VRC_CTA_INIT_COUNT
	.align		4
        /*0078*/ 	.byte	0x02, 0x4a
	.zero		1
	.zero		1


	//----- nvinfo : EIATTR_EXIT_INSTR_OFFSETS
	.align		4
        /*007c*/ 	.byte	0x04, 0x1c
        /*007e*/ 	.short	(.L_231 - .L_230)


	//   ....[0]....
.L_230:
        /*0080*/ 	.word	0x00000360


	//   ....[1]....
        /*0084*/ 	.word	0x000005e0


	//   ....[2]....
        /*0088*/ 	.word	0x00000670


	//----- nvinfo : EIATTR_CRS_STACK_SIZE
	.align		4
.L_231:
        /*008c*/ 	.byte	0x04, 0x1e
        /*008e*/ 	.short	(.L_233 - .L_232)
.L_232:
        /*0090*/ 	.word	0x00000000


	//----- nvinfo : EIATTR_CBANK_PARAM_SIZE
	.align		4
.L_233:
        /*0094*/ 	.byte	0x03, 0x19
        /*0096*/ 	.short	0x0028


	//----- nvinfo : EIATTR_PARAM_CBANK
	.align		4
        /*0098*/ 	.byte	0x04, 0x0a
        /*009a*/ 	.short	(.L_235 - .L_234)
	.align		4
.L_234:
        /*009c*/ 	.word	index@(.nv.constant0._Z13step_forward1ILj32EEvPfS0_S0_S0_jj)
        /*00a0*/ 	.short	0x0380
        /*00a2*/ 	.short	0x0028


	//----- nvinfo : EIATTR_SW_WAR
	.align		4
.L_235:
        /*00a4*/ 	.byte	0x04, 0x36
        /*00a6*/ 	.short	(.L_237 - .L_236)
.L_236:
        /*00a8*/ 	.word	0x00000008
.L_237:


//--------------------- .nv.info._Z13step_forward1ILj64EEvPfS0_S0_S0_jj --------------------------
	.section	.nv.info._Z13step_forward1ILj64EEvPfS0_S0_S0_jj,"",@"SHT_CUDA_INFO"
	.sectionflags	@""
	.align	4


	//----- nvinfo : EIATTR_CUDA_API_VERSION
	.align		4
        /*0000*/ 	.byte	0x04, 0x37
        /*0002*/ 	.short	(.L_239 - .L_238)
.L_238:
        /*0004*/ 	.word	0x00000082


	//----- nvinfo : EIATTR_KPARAM_INFO
	.align		4
.L_239:
        /*0008*/ 	.byte	0x04, 0x17
        /*000a*/ 	.short	(.L_241 - .L_240)
.L_240:
        /*000c*/ 	.word	0x00000000
        /*0010*/ 	.short	0x0005
        /*0012*/ 	.short	0x0024
        /*0014*/ 	.byte	0x00, 0xf0, 0x11, 0x00


	//----- nvinfo : EIATTR_KPARAM_INFO
	.align		4
.L_241:
        /*0018*/ 	.byte	0x04, 0x17
        /*001a*/ 	.short	(.L_243 - .L_242)
.L_242:
        /*001c*/ 	.word	0x00000000
        /*0020*/ 	.short	0x0004
        /*0022*/ 	.short	0x0020
        /*0024*/ 	.byte	0x00, 0xf0, 0x11, 0x00


	//----- nvinfo : EIATTR_KPARAM_INFO
	.align		4
.L_243:
        /*0028*/ 	.byte	0x04, 0x17
        /*002a*/ 	.short	(.L_245 - .L_244)
.L_244:
        /*002c*/ 	.word	0x00000000
        /*0030*/ 	.short	0x0003
        /*0032*/ 	.short	0x0018
        /*0034*/ 	.byte	0x00, 0xf5, 0x21, 0x00


	//----- nvinfo : EIATTR_KPARAM_INFO
	.align		4
.L_245:
        /*0038*/ 	.byte	0x04, 0x17
        /*003a*/ 	.short	(.L_247 - .L_246)
.L_246:
        /*003c*/ 	.word	0x00000000
        /*0040*/ 	.short	0x0002
        /*0042*/ 	.short	0x0010
        /*0044*/ 	.byte	0x00, 0xf5, 0x21, 0x00


	//----- nvinfo : EIATTR_KPARAM_INFO
	.align		4
.L_247:
        /*0048*/ 	.byte	0x04, 0x17
        /*004a*/ 	.short	(.L_249 - .L_248)
.L_248:
        /*004c*/ 	.word	0x00000000
        /*0050*/ 	.short	0x0001
        /*0052*/ 	.short	0x0008
        /*0054*/ 	.byte	0x00, 0xf5, 0x21, 0x00


	//----- nvinfo : EIATTR_KPARAM_INFO
	.align		4
.L_249:
        /*0058*/ 	.byte	0x04, 0x17
        /*005a*/ 	.short	(.L_251 - .L_250)
.L_250:
        /*005c*/ 	.word	0x00000000
        /*0060*/ 	.short	0x0000
        /*0062*/ 	.short	0x0000
        /*0064*/ 	.byte	0x00, 0xf5, 0x21, 0x00


	//----- nvinfo : EIATTR_SPARSE_MMA_MASK
	.align		4
.L_251:
        /*0068*/ 	.byte	0x03, 0x50
        /*006a*/ 	.short	0x0000


	//----- nvinfo : EIATTR_MAXREG_COUNT
	.align		4
        /*006c*/ 	.byte	0x03, 0x1b
        /*006e*/ 	.short	0x00ff


	//----- nvinfo : EIATTR_NUM_BARRIERS
	.align		4
        /*0070*/ 	.byte	0x02, 0x4c
        /*0072*/ 	.byte	0x01
	.zero		1


	//----- nvinfo : EIATTR_MERCURY_ISA_VERSION
	.align		4
        /*0074*/ 	.byte	0x03, 0x5f
        /*0076*/ 	.short	0x0101


	//----- nvinfo : EIATTR_VRC_CTA_INIT_COUNT
	.align		4
        /*0078*/ 	.byte	0x02, 0x4a
	.zero		1
	.zero		1


	//----- nvinfo : EIATTR_EXIT_INSTR_OFFSETS
	.align		4
        /*007c*/ 	.byte	0x04, 0x1c
        /*007e*/ 	.short	(.L_253 - .L_252)


	//   ....[0]....
.L_252:
        /*0080*/ 	.word	0x000003c0


	//   ....[1]....
        /*0084*/ 	.word	0x00000640


	//   ....[2]....
        /*0088*/ 	.word	0x000006d0


	//----- nvinfo : EIATTR_CRS_STACK_SIZE
	.align		4
.L_253:
        /*008c*/ 	.byte	0x04, 0x1e
        /*008e*/ 	.short	(.L_255 - .L_254)
.L_254:
        /*0090*/ 	.word	0x00000000


	//----- nvinfo : EIATTR_CBANK_PARAM_SIZE
	.align		4
.L_255:
        /*0094*/ 	.byte	0x03, 0x19
        /*0096*/ 	.short	0x0028


	//----- nvinfo : EIATTR_PARAM_CBANK
	.align		4
        /*0098*/ 	.byte	0x04, 0x0a
        /*009a*/ 	.short	(.L_257 - .L_256)
	.align		4
.L_256:
        /*009c*/ 	.word	index@(.nv.constant0._Z13step_forward1ILj64EEvPfS0_S0_S0_jj)
        /*00a0*/ 	.short	0x0380
        /*00a2*/ 	.short	0x0028


	//----- nvinfo : EIATTR_SW_WAR
	.align		4
.L_257:
        /*00a4*/ 	.byte	0x04, 0x36
        /*00a6*/ 	.short	(.L_259 - .L_258)
.L_258:
        /*00a8*/ 	.word	0x00000008
.L_259:


//--------------------- .nv.info._Z13step_forward1ILj128EEvPfS0_S0_S0_jj --------------------------
	.section	.nv.info._Z13step_forward1ILj128EEvPfS0_S0_S0_jj,"",@"SHT_CUDA_INFO"
	.sectionflags	@""
	.align	4


	//----- nvinfo : EIATTR_CUDA_API_VERSION
	.align		4
        /*0000*/ 	.byte	0x04, 0x37
        /*0002*/ 	.short	(.L_261 - .L_260)
.L_260:
        /*0004*/ 	.word	0x00000082


	//----- nvinfo : EIATTR_KPARAM_INFO
	.align		4
.L_261:
        /*0008*/ 	.byte	0x04, 0x17
        /*000a*/ 	.short	(.L_263 - .L_262)
.L_262:
        /*000c*/ 	.word	0x00000000
        /*0010*/ 	.short	0x0005
        /*0012*/ 	.short	0x0024
        /*0014*/ 	.byte	0x00, 0xf0, 0x11, 0x00


	//----- nvinfo : EIATTR_KPARAM_INFO
	.align		4
.L_263:
        /*0018*/ 	.byte	0x04, 0x17
        /*001a*/ 	.short	(.L_265 - .L_264)
.L_264:
        /*001c*/ 	.word	0x00000000
        /*0020*/ 	.short	0x0004
        /*0022*/ 	.short	0x0020
        /*0024*/ 	.byte	0x00, 0xf0, 0x11, 0x00


	//----- nvinfo : EIATTR_KPARAM_INFO
	.align		4
.L_265:
        /*0028*/ 	.byte	0x04, 0x17
        /*002a*/ 	.short	(.L_267 - .L_266)
.L_266:
        /*002c*/ 	.word	0x00000000
        /*0030*/ 	.short	0x0003
        /*0032*/ 	.short	0x0018
        /*0034*/ 	.byte	0x00, 0xf5, 0x21, 0x00


	//----- nvinfo : EIATTR_KPARAM_INFO
	.align		4
.L_267:
        /*0038*/ 	.byte	0x04, 0x17
        /*003a*/ 	.short	(.L_269 - .L_268)
.L_268:
        /*003c*/ 	.word	0x00000000
        /*0040*/ 	.short	0x0002
        /*0042*/ 	.short	0x0010
        /*0044*/ 	.byte	0x00, 0xf5, 0x21, 0x00


	//----- nvinfo : EIATTR_KPARAM_INFO
	.align		4
.L_269:
        /*0048*/ 	.byte	0x04, 0x17
        /*004a*/ 	.short	(.L_271 - .L_270)
.L_270:
        /*004c*/ 	.word	0x00000000
        /*0050*/ 	.short	0x0001
        /*0052*/ 	.short	0x0008
        /*0054*/ 	.byte	0x00, 0xf5, 0x21, 0x00


	//----- nvinfo : EIATTR_KPARAM_INFO
	.align		4
.L_271:
        /*0058*/ 	.byte	0x04, 0x17
        /*005a*/ 	.short	(.L_273 - .L_272)
.L_272:
        /*005c*/ 	.word	0x00000000
        /*0060*/ 	.short	0x0000
        /*0062*/ 	.short	0x0000
        /*0064*/ 	.byte	0x00, 0xf5, 0x21, 0x00


	//----- nvinfo : EIATTR_SPARSE_MMA_MASK
	.align		4
.L_273:
        /*0068*/ 	.byte	0x03, 0x50
        /*006a*/ 	.short	0x0000


	//----- nvinfo : EIATTR_MAXREG_COUNT
	.align		4
        /*006c*/ 	.byte	0x03, 0x1b
        /*006e*/ 	.short	0x00ff


	//----- nvinfo : EIATTR_NUM_BARRIERS
	.align		4
        /*0070*/ 	.byte	0x02, 0x4c
        /*0072*/ 	.byte	0x01
	.zero		1


	//----- nvinfo : EIATTR_MERCURY_ISA_VERSION
	.align		4
        /*0074*/ 	.byte	0x03, 0x5f
        /*0076*/ 	.short	0x0101


	//----- nvinfo : EIATTR_VRC_CTA_INIT_COUNT
	.align		4
        /*0078*/ 	.byte	0x02, 0x4a
	.zero		1
	.zero		1


	//----- nvinfo : EIATTR_EXIT_INSTR_OFFSETS
	.align		4
        /*007c*/ 	.byte	0x04, 0x1c
        /*007e*/ 	.short	(.L_275 - .L_274)


	//   ....[0]....
.L_274:
        /*0080*/ 	.word	0x00000420


	//   ....[1]....
        /*0084*/ 	.word	0x000006a0


	//   ....[2]....
        /*0088*/ 	.word	0x00000730


	//----- nvinfo : EIATTR_CRS_STACK_SIZE
	.align		4
.L_275:
        /*008c*/ 	.byte	0x04, 0x1e
        /*008e*/ 	.short	(.L_277 - .L_276)
.L_276:
        /*0090*/ 	.word	0x00000000


	//----- nvinfo : EIATTR_CBANK_PARAM_SIZE
	.align		4
.L_277:
        /*0094*/ 	.byte	0x03, 0x19
        /*0096*/ 	.short	0x0028


	//----- nvinfo : EIATTR_PARAM_CBANK
	.align		4
        /*0098*/ 	.byte	0x04, 0x0a
        /*009a*/ 	.short	(.L_279 - .L_278)
	.align		4
.L_278:
        /*009c*/ 	.word	index@(.nv.constant0._Z13step_forward1ILj128EEvPfS0_S0_S0_jj)
        /*00a0*/ 	.short	0x0380
        /*00a2*/ 	.short	0x0028


	//----- nvinfo : EIATTR_SW_WAR
	.align		4
.L_279:
        /*00a4*/ 	.byte	0x04, 0x36
        /*00a6*/ 	.short	(.L_281 - .L_280)
.L_280:
        /*00a8*/ 	.word	0x00000008
.L_281:


//--------------------- .nv.info._Z13step_forward1ILj256EEvPfS0_S0_S0_jj --------------------------
	.section	.nv.info._Z13step_forward1ILj256EEvPfS0_S0_S0_jj,"",@"SHT_CUDA_INFO"
	.sectionflags	@""
	.align	4


	//----- nvinfo : EIATTR_CUDA_API_VERSION
	.align		4
        /*0000*/ 	.byte	0x04, 0x37
        /*0002*/ 	.short	(.L_283 - .L_282)
.L_282:
        /*0004*/ 	.word	0x00000082


	//----- nvinfo : EIATTR_KPARAM_INFO
	.align		4
.L_283:
        /*0008*/ 	.byte	0x04, 0x17
        /*000a*/ 	.short	(.L_285 - .L_284)
.L_284:
        /*000c*/ 	.word	0x00000000
        /*0010*/ 	.short	0x0005
        /*0012*/ 	.short	0x0024
        /*0014*/ 	.byte	0x00, 0xf0, 0x11, 0x00


	//----- nvinfo : EIATTR_KPARAM_INFO
	.align		4
.L_285:
        /*0018*/ 	.byte	0x04, 0x17
        /*001a*/ 	.short	(.L_287 - .L_286)
.L_286:
        /*001c*/ 	.word	0x00000000
        /*0020*/ 	.short	0x0004
        /*0022*/ 	.short	0x0020
        /*0024*/ 	.byte	0x00, 0xf0, 0x11, 0x00


	//----- nvinfo : EIATTR_KPARAM_INFO
	.align		4
.L_287:
        /*0028*/ 	.byte	0x04, 0x17
        /*002a*/ 	.short	(.L_289 - .L_288)
.L_288:
        /*002c*/ 	.word	0x00000000
        /*0030*/ 	.short	0x0003
        /*0032*/ 	.short	0x0018
        /*0034*/ 	.byte	0x00, 0xf5, 0x21, 0x00


	//----- nvinfo : EIATTR_KPARAM_INFO
	.align		4
.L_289:
        /*0038*/ 	.byte	0x04, 0x17
        /*003a*/ 	.short	(.L_291 - .L_290)
.L_290:
        /*003c*/ 	.word	0x00000000
        /*0040*/ 	.short	0x0002
        /*0042*/ 	.short	0x0010
        /*0044*/ 	.byte	0x00, 0xf5, 0x21, 0x00


	//----- nvinfo : EIATTR_KPARAM_INFO
	.align		4
.L_291:
        /*0048*/ 	.byte	0x04, 0x17
        /*004a*/ 	.short	(.L_293 - .L_292)
.L_292:
        /*004c*/ 	.word	0x00000000
        /*0050*/ 	.short	0x0001
        /*0052*/ 	.short	0x0008
        /*0054*/ 	.byte	0x00, 0xf5, 0x21, 0x00


	//----- nvinfo : EIATTR_KPARAM_INFO
	.align		4
.L_293:
        /*0058*/ 	.byte	0x04, 0x17
        /*005a*/ 	.short	(.L_295 - .L_294)
.L_294:
        /*005c*/ 	.word	0x00000000
        /*0060*/ 	.short	0x0000
        /*0062*/ 	.short	0x0000
        /*0064*/ 	.byte	0x00, 0xf5, 0x21, 0x00


	//----- nvinfo : EIATTR_SPARSE_MMA_MASK
	.align		4
.L_295:
        /*0068*/ 	.byte	0x03, 0x50
        /*006a*/ 	.short	0x0000


	//----- nvinfo : EIATTR_MAXREG_COUNT
	.align		4
        /*006c*/ 	.byte	0x03, 0x1b
        /*006e*/ 	.short	0x00ff


	//----- nvinfo : EIATTR_NUM_BARRIERS
	.align		4
        /*0070*/ 	.byte	0x02, 0x4c
        /*0072*/ 	.byte	0x01
	.zero		1


	//----- nvinfo : EIATTR_MERCURY_ISA_VERSION
	.align		4
        /*0074*/ 	.byte	0x03, 0x5f
        /*0076*/ 	.short	0x0101


	//----- nvinfo : EIATTR_VRC_CTA_INIT_COUNT
	.align		4
        /*0078*/ 	.byte	0x02, 0x4a
	.zero		1
	.zero		1


	//----- nvinfo : EIATTR_EXIT_INSTR_OFFSETS
	.align		4
        /*007c*/ 	.byte	0x04, 0x1c
        /*007e*/ 	.short	(.L_297 - .L_296)


	//   ....[0]....
.L_296:
        /*0080*/ 	.word	0x00000480


	//   ....[1]....
        /*0084*/ 	.word	0x00000700


	//   ....[2]....
        /*0088*/ 	.word	0x00000790


	//----- nvinfo : EIATTR_CRS_STACK_SIZE
	.align		4
.L_297:
        /*008c*/ 	.byte	0x04, 0x1e
        /*008e*/ 	.short	(.L_299 - .L_298)
.L_298:
        /*0090*/ 	.word	0x00000000


	//----- nvinfo : EIATTR_CBANK_PARAM_SIZE
	.align		4
.L_299:
        /*0094*/ 	.byte	0x03, 0x19
        /*0096*/ 	.short	0x0028


	//----- nvinfo : EIATTR_PARAM_CBANK
	.align		4
        /*0098*/ 	.byte	0x04, 0x0a
        /*009a*/ 	.short	(.L_301 - .L_300)
	.align		4
.L_300:
        /*009c*/ 	.word	index@(.nv.constant0._Z13step_forward1ILj256EEvPfS0_S0_S0_jj)
        /*00a0*/ 	.short	0x0380
        /*00a2*/ 	.short	0x0028


	//----- nvinfo : EIATTR_SW_WAR
	.align		4
.L_301:
        /*00a4*/ 	.byte	0x04, 0x36
        /*00a6*/ 	.short	(.L_303 - .L_302)
.L_302:
        /*00a8*/ 	.word	0x00000008
.L_303:


//--------------------- .nv.info._Z13step_forward1ILj512EEvPfS0_S0_S0_jj --------------------------
	.section	.nv.info._Z13step_forward1ILj512EEvPfS0_S0_S0_jj,"",@"SHT_CUDA_INFO"
	.sectionflags	@""
	.align	4


	//----- nvinfo : EIATTR_CUDA_API_VERSION
	.align		4
        /*0000*/ 	.byte	0x04, 0x37
        /*0002*/ 	.short	(.L_305 - .L_304)
.L_304:
        /*0004*/ 	.word	0x00000082


	//----- nvinfo : EIATTR_KPARAM_INFO
	.align		4
.L_305:
        /*0008*/ 	.byte	0x04, 0x17
        /*000a*/ 	.short	(.L_307 - .L_306)
.L_306:
        /*000c*/ 	.word	0x00000000
        /*0010*/ 	.short	0x0005
        /*0012*/ 	.short	0x0024
        /*0014*/ 	.byte	0x00, 0xf0, 0x11, 0x00


	//----- nvinfo : EIATTR_KPARAM_INFO
	.align		4
.L_307:
        /*0018*/ 	.byte	0x04, 0x17
        /*001a*/ 	.short	(.L_309 - .L_308)
.L_308:
        /*001c*/ 	.word	0x00000000
        /*0020*/ 	.short	0x0004
        /*0022*/ 	.short	0x0020
        /*0024*/ 	.byte	0x00, 0xf0, 0x11, 0x00


	//----- nvinfo : EIATTR_KPARAM_INFO
	.align		4
.L_309:
        /*0028*/ 	.byte	0x04, 0x17
        /*002a*/ 	.short	(.L_311 - .L_310)
.L_310:
        /*002c*/ 	.word	0x00000000
        /*0030*/ 	.short	0x0003
        /*0032*/ 	.short	0x0018
        /*0034*/ 	.byte	0x00, 0xf5, 0x21, 0x00


	//----- nvinfo : EIATTR_KPARAM_INFO
	.align		4
.L_311:
        /*0038*/ 	.byte	0x04, 0x17
        /*003a*/ 	.short	(.L_313 - .L_312)
.L_312:
        /*003c*/ 	.word	0x00000000
        /*0040*/ 	.short	0x0002
        /*0042*/ 	.short	0x0010
        /*0044*/ 	.byte	0x00, 0xf5, 0x21, 0x00


	//----- nvinfo : EIATTR_KPARAM_INFO
	.align		4
.L_313:
        /*0048*/ 	.byte	0x04, 0x17
        /*004a*/ 	.short	(.L_315 - .L_314)
.L_314:
        /*004c*/ 	.word	0x00000000
        /*0050*/ 	.short	0x0001
        /*0052*/ 	.short	0x0008
        /*0054*/ 	.byte	0x00, 0xf5, 0x21, 0x00


	//----- nvinfo : EIATTR_KPARAM_INFO
	.align		4
.L_315:
        /*0058*/ 	.byte	0x04, 0x17
        /*005a*/ 	.short	(.L_317 - .L_316)
.L_316:
        /*005c*/ 	.word	0x00000000
        /*0060*/ 	.short	0x0000
        /*0062*/ 	.short	0x0000
        /*0064*/ 	.byte	0x00, 0xf5, 0x21, 0x00


	//----- nvinfo : EIATTR_SPARSE_MMA_MASK
	.align		4
.L_317:
        /*0068*/ 	.byte	0x03, 0x50
        /*006a*/ 	.short	0x0000


	//----- nvinfo : EIATTR_MAXREG_COUNT
	.align		4
        /*006c*/ 	.byte	0x03, 0x1b
        /*006e*/ 	.short	0x00ff


	//----- nvinfo : EIATTR_NUM_BARRIERS
	.align		4
        /*0070*/ 	.byte	0x02, 0x4c
        /*0072*/ 	.byte	0x01
	.zero		1


	//----- nvinfo : EIATTR_MERCURY_ISA_VERSION
	.align		4
        /*0074*/ 	.byte	0x03, 0x5f
        /*0076*/ 	.short	0x0101


	//----- nvinfo : EIATTR_VRC_CTA_INIT_COUNT
	.align		4
        /*0078*/ 	.byte	0x02, 0x4a
	.zero		1
	.zero		1


	//----- nvinfo : EIATTR_EXIT_INSTR_OFFSETS
	.align		4
        /*007c*/ 	.byte	0x04, 0x1c
        /*007e*/ 	.short	(.L_319 - .L_318)


	//   ....[0]....
.L_318:
        /*0080*/ 	.word	0x000004e0


	//   ....[1]....
        /*0084*/ 	.word	0x00000760


	//   ....[2]....
        /*0088*/ 	.word	0x000007f0


	//----- nvinfo : EIATTR_CRS_STACK_SIZE
	.align		4
.L_319:
        /*008c*/ 	.byte	0x04, 0x1e
        /*008e*/ 	.short	(.L_321 - .L_320)
.L_320:
        /*0090*/ 	.word	0x00000000


	//----- nvinfo : EIATTR_CBANK_PARAM_SIZE
	.align		4
.L_321:
        /*0094*/ 	.byte	0x03, 0x19
        /*0096*/ 	.short	0x0028


	//----- nvinfo : EIATTR_PARAM_CBANK
	.align		4
        /*0098*/ 	.byte	0x04, 0x0a
        /*009a*/ 	.short	(.L_323 - .L_322)
	.align		4
.L_322:
        /*009c*/ 	.word	index@(.nv.constant0._Z13step_forward1ILj512EEvPfS0_S0_S0_jj)
        /*00a0*/ 	.short	0x0380
        /*00a2*/ 	.short	0x0028


	//----- nvinfo : EIATTR_SW_WAR
	.align		4
.L_323:
        /*00a4*/ 	.byte	0x04, 0x36
        /*00a6*/ 	.short	(.L_325 - .L_324)
.L_324:
        /*00a8*/ 	.word	0x00000008
.L_325:


//--------------------- .nv.info._Z13step_forward2ILj2EEvPfS0_S0_j --------------------------
	.section	.nv.info._Z13step_forward2ILj2EEvPfS0_S0_j,"",@"SHT_CUDA_INFO"
	.sectionflags	@""
	.align	4


	//----- nvinfo : EIATTR_CUDA_API_VERSION
	.align		4
        /*0000*/ 	.byte	0x04, 0x37
        /*0002*/ 	.short	(.L_327 - .L_326)
.L_326:
        /*0004*/ 	.word	0x00000082


	//----- nvinfo : EIATTR_KPARAM_INFO
	.align		4
.L_327:
        /*0008*/ 	.byte	0x04, 0x17
        /*000a*/ 	.short	(.L_329 - .L_328)
.L_328:
        /*000c*/ 	.word	0x00000000
        /*0010*/ 	.short	0x0003
        /*0012*/ 	.short	0x0018
        /*0014*/ 	.byte	0x00, 0xf0, 0x11, 0x00


	//----- nvinfo : EIATTR_KPARAM_INFO
	.align		4
.L_329:
        /*0018*/ 	.byte	0x04, 0x17
        /*001a*/ 	.short	(.L_331 - .L_330)
.L_330:
        /*001c*/ 	.word	0x00000000
        /*0020*/ 	.short	0x0002
        /*0022*/ 	.short	0x0010
        /*0024*/ 	.byte	0x00, 0xf5, 0x21, 0x00


	//----- nvinfo : EIATTR_KPARAM_INFO
	.align		4
.L_331:
        /*0028*/ 	.byte	0x04, 0x17
        /*002a*/ 	.short	(.L_333 - .L_332)
.L_332:
        /*002c*/ 	.word	0x00000000
        /*0030*/ 	.short	0x0001
        /*0032*/ 	.short	0x0008
        /*0034*/ 	.byte	0x00, 0xf5, 0x21, 0x00


	//----- nvinfo : EIATTR_KPARAM_INFO
	.align		4
.L_333:
        /*0038*/ 	.byte	0x04, 0x17
        /*003a*/ 	.short	(.L_335 - .L_334)
.L_334:
        /*003c*/ 	.word	0x00000000
        /*0040*/ 	.short	0x0000
        /*0042*/ 	.short	0x0000
        /*0044*/ 	.byte	0x00, 0xf5, 0x21, 0x00


	//----- nvinfo : EIATTR_SPARSE_MMA_MASK
	.align		4
.L_335:
        /*0048*/ 	.byte	0x03, 0x50
        /*004a*/ 	.short	0x0000


	//----- nvinfo : EIATTR_MAXREG_COUNT
	.align		4
        /*004c*/ 	.byte	0x03, 0x1b
        /*004e*/ 	.short	0x00ff


	//----- nvinfo : EIATTR_NUM_BARRIERS
	.align		4
        /*0050*/ 	.byte	0x02, 0x4c
        /*0052*/ 	.byte	0x01
	.zero		1


	//----- nvinfo : EIATTR_MERCURY_ISA_VERSION
	.align		4
        /*0054*/ 	.byte	0x03, 0x5f
        /*0056*/ 	.short	0x0101


	//----- nvinfo : EIATTR_VRC_CTA_INIT_COUNT
	.align		4
        /*0058*/ 	.byte	0x02, 0x4a
	.zero		1
	.zero		1


	//----- nvinfo : EIATTR_EXIT_INSTR_OFFSETS
	.align		4
        /*005c*/ 	.byte	0x04, 0x1c
        /*005e*/ 	.short	(.L_337 - .L_336)


	//   ....[0]....
.L_336:
        /*0060*/ 	.word	0x00000130


	//   ....[1]....
        /*0064*/ 	.word	0x00000350


	//----- nvinfo : EIATTR_CRS_STACK_SIZE
	.align		4
.L_337:
        /*0068*/ 	.byte	0x04, 0x1e
        /*006a*/ 	.short	(.L_339 - .L_338)
.L_338:
        /*006c*/ 	.word	0x00000000


	//----- nvinfo : EIATTR_CBANK_PARAM_SIZE
	.align		4
.L_339:
        /*0070*/ 	.byte	0x03, 0x19
        /*0072*/ 	.short	0x001c


	//----- nvinfo : EIATTR_PARAM_CBANK
	.align		4
        /*0074*/ 	.byte	0x04, 0x0a
        /*0076*/ 	.short	(.L_341 - .L_340)
	.align		4
.L_340:
        /*0078*/ 	.word	index@(.nv.constant0._Z13step_forward2ILj2EEvPfS0_S0_j)
        /*007c*/ 	.short	0x0380
        /*007e*/ 	.short	0x001c


	//----- nvinfo : EIATTR_SW_WAR
	.align		4
.L_341:
        /*0080*/ 	.byte	0x04, 0x36
        /*0082*/ 	.short	(.L_343 - .L_342)
.L_342:
        /*0084*/ 	.word	0x00000008
.L_343:


//--------------------- .nv.info._Z13step_forward2ILj4EEvPfS0_S0_j --------------------------
	.section	.nv.info._Z13step_forward2ILj4EEvPfS0_S0_j,"",@"SHT_CUDA_INFO"
	.sectionflags	@""
	.align	4


	//----- nvinfo : EIATTR_CUDA_API_VERSION
	.align		4
        /*0000*/ 	.byte	0x04, 0x37
        /*0002*/ 	.short	(.L_345 - .L_344)
.L_344:
        /*0004*/ 	.word	0x00000082


	//----- nvinfo : EIATTR_KPARAM_INFO
	.align		4
.L_345:
        /*0008*/ 	.byte	0x04, 0x17
        /*000a*/ 	.short	(.L_347 - .L_346)
.L_346:
        /*000c*/ 	.word	0x00000000
        /*0010*/ 	.short	0x0003
        /*0012*/ 	.short	0x0018
        /*0014*/ 	.byte	0x00, 0xf0, 0x11, 0x00


	//----- nvinfo : EIATTR_KPARAM_INFO
	.align		4
.L_347:
        /*0018*/ 	.byte	0x04, 0x17
        /*001a*/ 	.short	(.L_349 - .L_348)
.L_348:
        /*001c*/ 	.word	0x00000000
        /*0020*/ 	.short	0x0002
        /*0022*/ 	.short	0x0010
        /*0024*/ 	.byte	0x00, 0xf5, 0x21, 0x00


	//----- nvinfo : EIATTR_KPARAM_INFO
	.align		4
.L_349:
        /*0028*/ 	.byte	0x04, 0x17
        /*002a*/ 	.short	(.L_351 - .L_350)
.L_350:
        /*002c*/ 	.word	0x00000000
        /*0030*/ 	.short	0x0001
        /*0032*/ 	.short	0x0008
        /*0034*/ 	.byte	0x00, 0xf5, 0x21, 0x00


	//----- nvinfo : EIATTR_KPARAM_INFO
	.align		4
.L_351:
        /*0038*/ 	.byte	0x04, 0x17
        /*003a*/ 	.short	(.L_353 - .L_352)
.L_352:
        /*003c*/ 	.word	0x00000000
        /*0040*/ 	.short	0x0000
        /*0042*/ 	.short	0x0000
        /*0044*/ 	.byte	0x00, 0xf5, 0x21, 0x00


	//----- nvinfo : EIATTR_SPARSE_MMA_MASK
	.align		4
.L_353:
        /*0048*/ 	.byte	0x03, 0x50
        /*004a*/ 	.short	0x0000


	//----- nvinfo : EIATTR_MAXREG_COUNT
	.align		4
        /*004c*/ 	.byte	0x03, 0x1b
        /*004e*/ 	.short	0x00ff


	//----- nvinfo : EIATTR_NUM_BARRIERS
	.align		4
        /*0050*/ 	.byte	0x02, 0x4c
        /*0052*/ 	.byte	0x01
	.zero		1


	//----- nvinfo : EIATTR_MERCURY_ISA_VERSION
	.align		4
        /*0054*/ 	.byte	0x03, 0x5f
        /*0056*/ 	.short	0x0101


	//----- nvinfo : EIATTR_VRC_CTA_INIT_COUNT
	.align		4
        /*0058*/ 	.byte	0x02, 0x4a
	.zero		1
	.zero		1


	//----- nvinfo : EIATTR_EXIT_INSTR_OFFSETS
	.align		4
        /*005c*/ 	.byte	0x04, 0x1c
        /*005e*/ 	.short	(.L_355 - .L_354)


	//   ....[0]....
.L_354:
        /*0060*/ 	.word	0x00000190


	//   ....[1]....
        /*0064*/ 	.word	0x000003b0


	//----- nvinfo : EIATTR_CRS_STACK_SIZE
	.align		4
.L_355:
        /*0068*/ 	.byte	0x04, 0x1e
        /*006a*/ 	.short	(.L_357 - .L_356)
.L_356:
        /*006c*/ 	.word	0x00000000


	//----- nvinfo : EIATTR_CBANK_PARAM_SIZE
	.align		4
.L_357:
        /*0070*/ 	.byte	0x03, 0x19
        /*0072*/ 	.short	0x001c


	//----- nvinfo : EIATTR_PARAM_CBANK
	.align		4
        /*0074*/ 	.byte	0x04, 0x0a
        /*0076*/ 	.short	(.L_359 - .L_358)
	.align		4
.L_358:
        /*0078*/ 	.word	index@(.nv.constant0._Z13step_forward2ILj4EEvPfS0_S0_j)
        /*007c*/ 	.short	0x0380
        /*007e*/ 	.short	0x001c


	//----- nvinfo : EIATTR_SW_WAR
	.align		4
.L_359:
        /*0080*/ 	.byte	0x04, 0x36
        /*0082*/ 	.short	(.L_361 - .L_360)
.L_360:
        /*0084*/ 	.word	0x00000008
.L_361:


//--------------------- .nv.info._Z13step_forward2ILj8EEvPfS0_S0_j --------------------------
	.section	.nv.info._Z13step_forward2ILj8EEvPfS0_S0_j,"",@"SHT_CUDA_INFO"
	.sectionflags	@""
	.align	4


	//----- nvinfo : EIATTR_CUDA_API_VERSION
	.align		4
        /*0000*/ 	.byte	0x04, 0x37
        /*0002*/ 	.short	(.L_363 - .L_362)
.L_362:
        /*0004*/ 	.word	0x00000082


	//----- nvinfo : EIATTR_KPARAM_INFO
	.align		4
.L_363:
        /*0008*/ 	.byte	0x04, 0x17
        /*000a*/ 	.short	(.L_365 - .L_364)
.L_364:
        /*000c*/ 	.word	0x00000000
        /*0010*/ 	.short	0x0003
        /*0012*/ 	.short	0x0018
        /*0014*/ 	.byte	0x00, 0xf0, 0x11, 0x00


	//----- nvinfo : EIATTR_KPARAM_INFO
	.align		4
.L_365:
        /*0018*/ 	.byte	0x04, 0x17
        /*001a*/ 	.short	(.L_367 - .L_366)
.L_366:
        /*001c*/ 	.word	0x00000000
        /*0020*/ 	.short	0x0002
        /*0022*/ 	.short	0x0010
        /*0024*/ 	.byte	0x00, 0xf5, 0x21, 0x00


	//----- nvinfo : EIATTR_KPARAM_INFO
	.align		4
.L_367:
        /*0028*/ 	.byte	0x04, 0x17
        /*002a*/ 	.short	(.L_369 - .L_368)
.L_368:
        /*002c*/ 	.word	0x00000000
        /*0030*/ 	.short	0x0001
        /*0032*/ 	.short	0x0008
        /*0034*/ 	.byte	0x00, 0xf5, 0x21, 0x00


	//----- nvinfo : EIATTR_KPARAM_INFO
	.align		4
.L_369:
        /*0038*/ 	.byte	0x04, 0x17
        /*003a*/ 	.short	(.L_371 - .L_370)
.L_370:
        /*003c*/ 	.word	0x00000000
        /*0040*/ 	.short	0x0000
        /*0042*/ 	.short	0x0000
        /*0044*/ 	.byte	0x00, 0xf5, 0x21, 0x00


	//----- nvinfo : EIATTR_SPARSE_MMA_MASK
	.align		4
.L_371:
        /*0048*/ 	.byte	0x03, 0x50
        /*004a*/ 	.short	0x0000


	//----- nvinfo : EIATTR_MAXREG_COUNT
	.align		4
        /*004c*/ 	.byte	0x03, 0x1b
        /*004e*/ 	.short	0x00ff


	//----- nvinfo : EIATTR_NUM_BARRIERS
	.align		4
        /*0050*/ 	.byte	0x02, 0x4c
        /*0052*/ 	.byte	0x01
	.zero		1


	//----- nvinfo : EIATTR_MERCURY_ISA_VERSION
	.align		4
        /*0054*/ 	.byte	0x03, 0x5f
        /*0056*/ 	.short	0x0101


	//----- nvinfo : EIATTR_VRC_CTA_INIT_COUNT
	.align		4
        /*0058*/ 	.byte	0x02, 0x4a
	.zero		1
	.zero		1


	//----- nvinfo : EIATTR_EXIT_INSTR_OFFSETS
	.align		4
        /*005c*/ 	.byte	0x04, 0x1c
        /*005e*/ 	.short	(.L_373 - .L_372)


	//   ....[0]....
.L_372:
        /*0060*/ 	.word	0x000001f0


	//   ....[1]....
        /*0064*/ 	.word	0x00000410


	//----- nvinfo : EIATTR_CRS_STACK_SIZE
	.align		4
.L_373:
        /*0068*/ 	.byte	0x04, 0x1e
        /*006a*/ 	.short	(.L_375 - .L_374)
.L_374:
        /*006c*/ 	.word	0x00000000


	//----- nvinfo : EIATTR_CBANK_PARAM_SIZE
	.align		4
.L_375:
        /*0070*/ 	.byte	0x03, 0x19
        /*0072*/ 	.short	0x001c


	//----- nvinfo : EIATTR_PARAM_CBANK
	.align		4
        /*0074*/ 	.byte	0x04, 0x0a
        /*0076*/ 	.short	(.L_377 - .L_376)
	.align		4
.L_376:
        /*0078*/ 	.word	index@(.nv.constant0._Z13step_forward2ILj8EEvPfS0_S0_j)
        /*007c*/ 	.short	0x0380
        /*007e*/ 	.short	0x001c


	//----- nvinfo : EIATTR_SW_WAR
	.align		4
.L_377:
        /*0080*/ 	.byte	0x04, 0x36
        /*0082*/ 	.short	(.L_379 - .L_378)
.L_378:
        /*0084*/ 	.word	0x00000008
.L_379:


//--------------------- .nv.info._Z13step_forward2ILj16EEvPfS0_S0_j --------------------------
	.section	.nv.info._Z13step_forward2ILj16EEvPfS0_S0_j,"",@"SHT_CUDA_INFO"
	.sectionflags	@""
	.align	4


	//----- nvinfo : EIATTR_CUDA_API_VERSION
	.align		4
        /*0000*/ 	.byte	0x04, 0x37
        /*0002*/ 	.short	(.L_381 - .L_380)
.L_380:
        /*0004*/ 	.word	0x00000082


	//----- nvinfo : EIATTR_KPARAM_INFO
	.align		4
.L_381:
        /*0008*/ 	.byte	0x04, 0x17
        /*000a*/ 	.short	(.L_383 - .L_382)
.L_382:
        /*000c*/ 	.word	0x00000000
        /*0010*/ 	.short	0x0003
        /*0012*/ 	.short	0x0018
        /*0014*/ 	.byte	0x00, 0xf0, 0x11, 0x00


	//----- nvinfo : EIATTR_KPARAM_INFO
	.align		4
.L_383:
        /*0018*/ 	.byte	0x04, 0x17
        /*001a*/ 	.short	(.L_385 - .L_384)
.L_384:
        /*001c*/ 	.word	0x00000000
        /*0020*/ 	.short	0x0002
        /*0022*/ 	.short	0x0010
        /*0024*/ 	.byte	0x00, 0xf5, 0x21, 0x00


	//----- nvinfo : EIATTR_KPARAM_INFO
	.align		4
.L_385:
        /*0028*/ 	.byte	0x04, 0x17
        /*002a*/ 	.short	(.L_387 - .L_386)
.L_386:
        /*002c*/ 	.word	0x00000000
        /*0030*/ 	.short	0x0001
        /*0032*/ 	.short	0x0008
        /*0034*/ 	.byte	0x00, 0xf5, 0x21, 0x00


	//----- nvinfo : EIATTR_KPARAM_INFO
	.align		4
.L_387:
        /*0038*/ 	.byte	0x04, 0x17
        /*003a*/ 	.short	(.L_389 - .L_388)
.L_388:
        /*003c*/ 	.word	0x00000000
        /*0040*/ 	.short	0x0000
        /*0042*/ 	.short	0x0000
        /*0044*/ 	.byte	0x00, 0xf5, 0x21, 0x00


	//----- nvinfo : EIATTR_SPARSE_MMA_MASK
	.align		4
.L_389:
        /*0048*/ 	.byte	0x03, 0x50
        /*004a*/ 	.short	0x0000


	//----- nvinfo : EIATTR_MAXREG_COUNT
	.align		4
        /*004c*/ 	.byte	0x03, 0x1b
        /*004e*/ 	.short	0x00ff


	//----- nvinfo : EIATTR_NUM_BARRIERS
	.align		4
        /*0050*/ 	.byte	0x02, 0x4c
        /*0052*/ 	.byte	0x01
	.zero		1


	//----- nvinfo : EIATTR_MERCURY_ISA_VERSION
	.align		4
        /*0054*/ 	.byte	0x03, 0x5f
        /*0056*/ 	.short	0x0101


	//----- nvinfo : EIATTR_VRC_CTA_INIT_COUNT
	.align		4
        /*0058*/ 	.byte	0x02, 0x4a
	.zero		1
	.zero		1


	//----- nvinfo : EIATTR_EXIT_INSTR_OFFSETS
	.align		4
        /*005c*/ 	.byte	0x04, 0x1c
        /*005e*/ 	.short	(.L_391 - .L_390)


	//   ....[0]....
.L_390:
        /*0060*/ 	.word	0x00000250


	//   ....[1]....
        /*0064*/ 	.word	0x00000470


	//----- nvinfo : EIATTR_CRS_STACK_SIZE
	.align		4
.L_391:
        /*0068*/ 	.byte	0x04, 0x1e
        /*006a*/ 	.short	(.L_393 - .L_392)
.L_392:
        /*006c*/ 	.word	0x00000000


	//----- nvinfo : EIATTR_CBANK_PARAM_SIZE
	.align		4
.L_393:
        /*0070*/ 	.byte	0x03, 0x19
        /*0072*/ 	.short	0x001c


	//----- nvinfo : EIATTR_PARAM_CBANK
	.align		4
        /*0074*/ 	.byte	0x04, 0x0a
        /*0076*/ 	.short	(.L_395 - .L_394)
	.align		4
.L_394:
        /*0078*/ 	.word	index@(.nv.constant0._Z13step_forward2ILj16EEvPfS0_S0_j)
        /*007c*/ 	.short	0x0380
        /*007e*/ 	.short	0x001c


	//----- nvinfo : EIATTR_SW_WAR
	.align		4
.L_395:
        /*0080*/ 	.byte	0x04, 0x36
        /*0082*/ 	.short	(.L_397 - .L_396)
.L_396:
        /*0084*/ 	.word	0x00000008
.L_397:


//--------------------- .nv.info._Z13step_forward2ILj32EEvPfS0_S0_j --------------------------
	.section	.nv.info._Z13step_forward2ILj32EEvPfS0_S0_j,"",@"SHT_CUDA_INFO"
	.sectionflags	@""
	.align	4


	//----- nvinfo : EIATTR_CUDA_API_VERSION
	.align		4
        /*0000*/ 	.byte	0x04, 0x37
        /*0002*/ 	.short	(.L_399 - .L_398)
.L_398:
        /*0004*/ 	.word	0x00000082


	//----- nvinfo : EIATTR_KPARAM_INFO
	.align		4
.L_399:
        /*0008*/ 	.byte	0x04, 0x17
        /*000a*/ 	.short	(.L_401 - .L_400)
.L_400:
        /*000c*/ 	.word	0x00000000
        /*0010*/ 	.short	0x0003
        /*0012*/ 	.short	0x0018
        /*0014*/ 	.byte	0x00, 0xf0, 0x11, 0x00


	//----- nvinfo : EIATTR_KPARAM_INFO
	.align		4
.L_401:
        /*0018*/ 	.byte	0x04, 0x17
        /*001a*/ 	.short	(.L_403 - .L_402)
.L_402:
        /*001c*/ 	.word	0x00000000
        /*0020*/ 	.short	0x0002
        /*0022*/ 	.short	0x0010
        /*0024*/ 	.byte	0x00, 0xf5, 0x21, 0x00


	//----- nvinfo : EIATTR_KPARAM_INFO
	.align		4
.L_403:
        /*0028*/ 	.byte	0x04, 0x17
        /*002a*/ 	.short	(.L_405 - .L_404)
.L_404:
        /*002c*/ 	.word	0x00000000
        /*0030*/ 	.short	0x0001
        /*0032*/ 	.short	0x0008
        /*0034*/ 	.byte	0x00, 0xf5, 0x21, 0x00


	//----- nvinfo : EIATTR_KPARAM_INFO
	.align		4
.L_405:
        /*0038*/ 	.byte	0x04, 0x17
        /*003a*/ 	.short	(.L_407 - .L_406)
.L_406:
        /*003c*/ 	.word	0x00000000
        /*0040*/ 	.short	0x0000
        /*0042*/ 	.short	0x0000
        /*0044*/ 	.byte	0x00, 0xf5, 0x21, 0x00


	//----- nvinfo : EIATTR_SPARSE_MMA_MASK
	.align		4
.L_407:
        /*0048*/ 	.byte	0x03, 0x50
        /*004a*/ 	.short	0x0000


	//----- nvinfo : EIATTR_MAXREG_COUNT
	.align		4
        /*004c*/ 	.byte	0x03, 0x1b
        /*004e*/ 	.short	0x00ff


	//----- nvinfo : EIATTR_NUM_BARRIERS
	.align		4
        /*0050*/ 	.byte	0x02, 0x4c
        /*0052*/ 	.byte	0x01
	.zero		1


	//----- nvinfo : EIATTR_MERCURY_ISA_VERSION
	.align		4
        /*0054*/ 	.byte	0x03, 0x5f
        /*0056*/ 	.short	0x0101


	//----- nvinfo : EIATTR_VRC_CTA_INIT_COUNT
	.align		4
        /*0058*/ 	.byte	0x02, 0x4a
	.zero		1
	.zero		1


	//----- nvinfo : EIATTR_EXIT_INSTR_OFFSETS
	.align		4
        /*005c*/ 	.byte	0x04, 0x1c
        /*005e*/ 	.short	(.L_409 - .L_408)


	//   ....[0]....
.L_408:
        /*0060*/ 	.word	0x000002b0


	//   ....[1]....
        /*0064*/ 	.word	0x000004d0


	//----- nvinfo : EIATTR_CRS_STACK_SIZE
	.align		4
.L_409:
        /*0068*/ 	.byte	0x04, 0x1e
        /*006a*/ 	.short	(.L_411 - .L_410)
.L_410:
        /*006c*/ 	.word	0x00000000


	//----- nvinfo : EIATTR_CBANK_PARAM_SIZE
	.align		4
.L_411:
        /*0070*/ 	.byte	0x03, 0x19
        /*0072*/ 	.short	0x001c


	//----- nvinfo : EIATTR_PARAM_CBANK
	.align		4
        /*0074*/ 	.byte	0x04, 0x0a
        /*0076*/ 	.short	(.L_413 - .L_412)
	.align		4
.L_412:
        /*0078*/ 	.word	index@(.nv.constant0._Z13step_forward2ILj32EEvPfS0_S0_j)
        /*007c*/ 	.short	0x0380
        /*007e*/ 	.short	0x001c


	//----- nvinfo : EIATTR_SW_WAR
	.align		4
.L_413:
        /*0080*/ 	.byte	0x04, 0x36
        /*0082*/ 	.short	(.L_415 - .L_414)
.L_414:
        /*0084*/ 	.word	0x00000008
.L_415:


//--------------------- .nv.info._Z13step_forward2ILj64EEvPfS0_S0_j --------------------------
	.section	.nv.info._Z13step_forward2ILj64EEvPfS0_S0_j,"",@"SHT_CUDA_INFO"
	.sectionflags	@""
	.align	4


	//----- nvinfo : EIATTR_CUDA_API_VERSION
	.align		4
        /*0000*/ 	.byte	0x04, 0x37
        /*0002*/ 	.short	(.L_417 - .L_416)
.L_416:
        /*0004*/ 	.word	0x00000082


	//----- nvinfo : EIATTR_KPARAM_INFO
	.align		4
.L_417:
        /*0008*/ 	.byte	0x04, 0x17
        /*000a*/ 	.short	(.L_419 - .L_418)
.L_418:
        /*000c*/ 	.word	0x00000000
        /*0010*/ 	.short	0x0003
        /*0012*/ 	.short	0x0018
        /*0014*/ 	.byte	0x00, 0xf0, 0x11, 0x00


	//----- nvinfo : EIATTR_KPARAM_INFO
	.align		4
.L_419:
        /*0018*/ 	.byte	0x04, 0x17
        /*001a*/ 	.short	(.L_421 - .L_420)
.L_420:
        /*001c*/ 	.word	0x00000000
        /*0020*/ 	.short	0x0002
        /*0022*/ 	.short	0x0010
        /*0024*/ 	.byte	0x00, 0xf5, 0x21, 0x00


	//----- nvinfo : EIATTR_KPARAM_INFO
	.align		4
.L_421:
        /*0028*/ 	.byte	0x04, 0x17
        /*002a*/ 	.short	(.L_423 - .L_422)
.L_422:
        /*002c*/ 	.word	0x00000000
        /*0030*/ 	.short	0x0001
        /*0032*/ 	.short	0x0008
        /*0034*/ 	.byte	0x00, 0xf5, 0x21, 0x00


	//----- nvinfo : EIATTR_KPARAM_INFO
	.align		4
.L_423:
        /*0038*/ 	.byte	0x04, 0x17
        /*003a*/ 	.short	(.L_425 - .L_424)
.L_424:
        /*003c*/ 	.word	0x00000000
        /*0040*/ 	.short	0x0000
        /*0042*/ 	.short	0x0000
        /*0044*/ 	.byte	0x00, 0xf5, 0x21, 0x00


	//----- nvinfo : EIATTR_SPARSE_MMA_MASK
	.align		4
.L_425:
        /*0048*/ 	.byte	0x03, 0x50
        /*004a*/ 	.short	0x0000


	//----- nvinfo : EIATTR_MAXREG_COUNT
	.align		4
        /*004c*/ 	.byte	0x03, 0x1b
        /*004e*/ 	.short	0x00ff


	//----- nvinfo : EIATTR_NUM_BARRIERS
	.align		4
        /*0050*/ 	.byte	0x02, 0x4c
        /*0052*/ 	.byte	0x01
	.zero		1


	//----- nvinfo : EIATTR_MERCURY_ISA_VERSION
	.align		4
        /*0054*/ 	.byte	0x03, 0x5f
        /*0056*/ 	.short	0x0101


	//----- nvinfo : EIATTR_VRC_CTA_INIT_COUNT
	.align		4
        /*0058*/ 	.byte	0x02, 0x4a
	.zero		1
	.zero		1


	//----- nvinfo : EIATTR_EXIT_INSTR_OFFSETS
	.align		4
        /*005c*/ 	.byte	0x04, 0x1c
        /*005e*/ 	.short	(.L_427 - .L_426)


	//   ....[0]....
.L_426:
        /*0060*/ 	.word	0x00000310


	//   ....[1]....
        /*0064*/ 	.word	0x00000530


	//----- nvinfo : EIATTR_CRS_STACK_SIZE
	.align		4
.L_427:
        /*0068*/ 	.byte	0x04, 0x1e
        /*006a*/ 	.short	(.L_429 - .L_428)
.L_428:
        /*006c*/ 	.word	0x00000000


	//----- nvinfo : EIATTR_CBANK_PARAM_SIZE
	.align		4
.L_429:
        /*0070*/ 	.byte	0x03, 0x19
        /*0072*/ 	.short	0x001c


	//----- nvinfo : EIATTR_PARAM_CBANK
	.align		4
        /*0074*/ 	.byte	0x04, 0x0a
        /*0076*/ 	.short	(.L_431 - .L_430)
	.align		4
.L_430:
        /*0078*/ 	.word	index@(.nv.constant0._Z13step_forward2ILj64EEvPfS0_S0_j)
        /*007c*/ 	.short	0x0380
        /*007e*/ 	.short	0x001c


	//----- nvinfo : EIATTR_SW_WAR
	.align		4
.L_431:
        /*0080*/ 	.byte	0x04, 0x36
        /*0082*/ 	.short	(.L_433 - .L_432)
.L_432:
        /*0084*/ 	.word	0x00000008
.L_433:


//--------------------- .nv.info._Z13step_forward1ILj1024EEvPfS0_S0_S0_jj --------------------------
	.section	.nv.info._Z13step_forward1ILj1024EEvPfS0_S0_S0_jj,"",@"SHT_CUDA_INFO"
	.sectionflags	@""
	.align	4


	//----- nvinfo : EIATTR_CUDA_API_VERSION
	.align		4
        /*0000*/ 	.byte	0x04, 0x37
        /*0002*/ 	.short	(.L_435 - .L_434)
.L_434:
        /*0004*/ 	.word	0x00000082


	//----- nvinfo : EIATTR_KPARAM_INFO
	.align		4
.L_435:
        /*0008*/ 	.byte	0x04, 0x17
        /*000a*/ 	.short	(.L_437 - .L_436)
.L_436:
        /*000c*/ 	.word	0x00000000
        /*0010*/ 	.short	0x0005
        /*0012*/ 	.short	0x0024
        /*0014*/ 	.byte	0x00, 0xf0, 0x11, 0x00


	//----- nvinfo : EIATTR_KPARAM_INFO
	.align		4
.L_437:
        /*0018*/ 	.byte	0x04, 0x17
        /*001a*/ 	.short	(.L_439 - .L_438)
.L_438:
        /*001c*/ 	.word	0x00000000
        /*0020*/ 	.short	0x0004
        /*0022*/ 	.short	0x0020
        /*0024*/ 	.byte	0x00, 0xf0, 0x11, 0x00


	//----- nvinfo : EIATTR_KPARAM_INFO
	.align		4
.L_439:
        /*0028*/ 	.byte	0x04, 0x17
        /*002a*/ 	.short	(.L_441 - .L_440)
.L_440:
        /*002c*/ 	.word	0x00000000
        /*0030*/ 	.short	0x0003
        /*0032*/ 	.short	0x0018
        /*0034*/ 	.byte	0x00, 0xf5, 0x21, 0x00


	//----- nvinfo : EIATTR_KPARAM_INFO
	.align		4
.L_441:
        /*0038*/ 	.byte	0x04, 0x17
        /*003a*/ 	.short	(.L_443 - .L_442)
.L_442:
        /*003c*/ 	.word	0x00000000
        /*0040*/ 	.short	0x0002
        /*0042*/ 	.short	0x0010
        /*0044*/ 	.byte	0x00, 0xf5, 0x21, 0x00


	//----- nvinfo : EIATTR_KPARAM_INFO
	.align		4
.L_443:
        /*0048*/ 	.byte	0x04, 0x17
        /*004a*/ 	.short	(.L_445 - .L_444)
.L_444:
        /*004c*/ 	.word	0x00000000
        /*0050*/ 	.short	0x0001
        /*0052*/ 	.short	0x0008
        /*0054*/ 	.byte	0x00, 0xf5, 0x21, 0x00


	//----- nvinfo : EIATTR_KPARAM_INFO
	.align		4
.L_445:
        /*0058*/ 	.byte	0x04, 0x17
        /*005a*/ 	.short	(.L_447 - .L_446)
.L_446:
        /*005c*/ 	.word	0x00000000
        /*0060*/ 	.short	0x0000
        /*0062*/ 	.short	0x0000
        /*0064*/ 	.byte	0x00, 0xf5, 0x21, 0x00


	//----- nvinfo : EIATTR_SPARSE_MMA_MASK
	.align		4
.L_447:
        /*0068*/ 	.byte	0x03, 0x50
        /*006a*/ 	.short	0x0000


	//----- nvinfo : EIATTR_MAXREG_COUNT
	.align		4
        /*006c*/ 	.byte	0x03, 0x1b
        /*006e*/ 	.short	0x00ff


	//----- nvinfo : EIATTR_NUM_BARRIERS
	.align		4
        /*0070*/ 	.byte	0x02, 0x4c
        /*0072*/ 	.byte	0x01
	.zero		1


	//----- nvinfo : EIATTR_MERCURY_ISA_VERSION
	.align		4
        /*0074*/ 	.byte	0x03, 0x5f
        /*0076*/ 	.short	0x0101


	//----- nvinfo : EIATTR_VRC_CTA_INIT_COUNT
	.align		4
        /*0078*/ 	.byte	0x02, 0x4a
	.zero		1
	.zero		1


	//----- nvinfo : EIATTR_EXIT_INSTR_OFFSETS
	.align		4
        /*007c*/ 	.byte	0x04, 0x1c
        /*007e*/ 	.short	(.L_449 - .L_448)


	//   ....[0]....
.L_448:
        /*0080*/ 	.word	0x00000540


	//   ....[1]....
        /*0084*/ 	.word	0x000007c0


	//   ....[2]....
        /*0088*/ 	.word	0x00000850


	//----- nvinfo : EIATTR_CRS_STACK_SIZE
	.align		4
.L_449:
        /*008c*/ 	.byte	0x04, 0x1e
        /*008e*/ 	.short	(.L_451 - .L_450)
.L_450:
        /*0090*/ 	.word	0x00000000


	//----- nvinfo : EIATTR_CBANK_PARAM_SIZE
	.align		4
.L_451:
        /*0094*/ 	.byte	0x03, 0x19
        /*0096*/ 	.short	0x0028


	//----- nvinfo : EIATTR_PARAM_CBANK
	.align		4
        /*0098*/ 	.byte	0x04, 0x0a
        /*009a*/ 	.short	(.L_453 - .L_452)
	.align		4
.L_452:
        /*009c*/ 	.word	index@(.nv.constant0._Z13step_forward1ILj1024EEvPfS0_S0_S0_jj)
        /*00a0*/ 	.short	0x0380
        /*00a2*/ 	.short	0x0028


	//----- nvinfo : EIATTR_SW_WAR
	.align		4
.L_453:
        /*00a4*/ 	.byte	0x04, 0x36
        /*00a6*/ 	.short	(.L_455 - .L_454)
.L_454:
        /*00a8*/ 	.word	0x00000008
.L_455:


//--------------------- .nv.callgraph             --------------------------
	.section	.nv.callgraph,"",@"SHT_CUDA_CALLGRAPH"
	.align	4
	.sectionentsize	8
	.align		4
        /*0000*/ 	.word	0x00000000
	.align		4
        /*0004*/ 	.word	0xffffffff
	.align		4
        /*0008*/ 	.word	0x00000000
	.align		4
        /*000c*/ 	.word	0xfffffffe
	.align		4
        /*0010*/ 	.word	0x00000000
	.align		4
        /*0014*/ 	.word	0xfffffffd
	.align		4
        /*0018*/ 	.word	0x00000000
	.align		4
        /*001c*/ 	.word	0xfffffffc


//--------------------- .text._Z13step_forward1ILj2EEvPfS0_S0_S0_jj --------------------------
	.section	.text._Z13step_forward1ILj2EEvPfS0_S0_S0_jj,"ax",@progbits
	.align	128
        .global         _Z13step_forward1ILj2EEvPfS0_S0_S0_jj
        .type           _Z13step_forward1ILj2EEvPfS0_S0_S0_jj,@function
        .size           _Z13step_forward1ILj2EEvPfS0_S0_S0_jj,(.L_x_108 - _Z13step_forward1ILj2EEvPfS0_S0_S0_jj)
        .other          _Z13step_forward1ILj2EEvPfS0_S0_S0_jj,@"STO_CUDA_ENTRY STV_DEFAULT"
_Z13step_forward1ILj2EEvPfS0_S0_S0_jj:
.text._Z13step_forward1ILj2EEvPfS0_S0_S0_jj:
[----:B------:R-:W-:Y:S01]  /*0000*/  LDC R1, c[0x0][0x37c] ;  /* 0x0000df00ff017b82 */ /* 0x000fe20000000800 */
[----:B------:R-:W0:Y:S01]  /*0010*/  S2R R9, SR_TID.Y ;  /* 0x0000000000097919 */ /* 0x000e220000002200 */
[----:B------:R-:W0:Y:S01]  /*0020*/  LDCU UR4, c[0x0][0x360] ;  /* 0x00006c00ff0477ac */ /* 0x000e220008000800 */
[----:B------:R-:W0:Y:S01]  /*0030*/  S2R R0, SR_TID.X ;  /* 0x0000000000007919 */ /* 0x000e220000002100 */
[----:B------:R-:W1:Y:S01]  /*0040*/  LDCU UR6, c[0x0][0x370] ;  /* 0x00006e00ff0677ac */ /* 0x000e620008000800 */
[----:B------:R-:W1:Y:S01]  /*0050*/  S2R R2, SR_CTAID.Y ;  /* 0x0000000000027919 */ /* 0x000e620000002600 */
[----:B------:R-:W2:Y:S01]  /*0060*/  LDCU UR5, c[0x0][0x3a0] ;  /* 0x00007400ff0577ac */ /* 0x000ea20008000800 */
[----:B------:R-:W1:Y:S01]  /*0070*/  S2R R3, SR_CTAID.X ;  /* 0x0000000000037919 */ /* 0x000e620000002500 */
[----:B------:R-:W3:Y:S01]  /*0080*/  LDCU.64 UR8, c[0x0][0x358] ;  /* 0x00006b00ff0877ac */ /* 0x000ee20008000a00 */
[----:B0-----:R-:W-:Y:S02]  /*0090*/  IMAD R9, R9, UR4, R0 ;  /* 0x0000000409097c24 */ /* 0x001fe4000f8e0200 */
[----:B-1----:R-:W-:-:S02]  /*00a0*/  IMAD R2, R2, UR6, R3 ;  /* 0x0000000602027c24 */ /* 0x002fc4000f8e0203 */
[----:B------:R-:W0:Y:S03]  /*00b0*/  S2R R3, SR_CTAID.Z ;  /* 0x0000000000037919 */ /* 0x000e260000002700 */
[----:B------:R-:W-:-:S04]  /*00c0*/  LEA R0, R2, R9, 0x1 ;  /* 0x0000000902007211 */ /* 0x000fc800078e08ff */
[----:B--2---:R-:W-:-:S13]  /*00d0*/  ISETP.GE.U32.AND P0, PT, R0, UR5, PT ;  /* 0x0000000500007c0c */ /* 0x004fda000bf06070 */
[----:B------:R-:W1:Y:S08]  /*00e0*/  @!P0 LDC.64 R4, c[0x0][0x390] ;  /* 0x0000e400ff048b82 */ /* 0x000e700000000a00 */
[----:B------:R-:W2:Y:S01]  /*00f0*/  @!P0 LDC.64 R6, c[0x0][0x380] ;  /* 0x0000e000ff068b82 */ /* 0x000ea20000000a00 */
[----:B0-----:R-:W-:Y:S02]  /*0100*/  @!P0 IMAD R11, R3, UR5, R0 ;  /* 0x00000005030b8c24 */ /* 0x001fe4000f8e0200 */
[----:B-1----:R-:W-:-:S06]  /*0110*/  @!P0 IMAD.WIDE.U32 R4, R0, 0x4, R4 ;  /* 0x0000000400048825 */ /* 0x002fcc00078e0004 */
[----:B---3--:R-:W3:Y:S01]  /*0120*/  @!P0 LDG.E R4, desc[UR8][R4.64] ;  /* 0x0000000804048981 */ /* 0x008ee2000c1e1900 */
[----:B--2---:R-:W-:-:S06]  /*0130*/  @!P0 IMAD.WIDE.U32 R6, R11, 0x4, R6 ;  /* 0x000000040b068825 */ /* 0x004fcc00078e0006 */
[----:B------:R-:W3:Y:S01]  /*0140*/  @!P0 LDG.E R7, desc[UR8][R6.64] ;  /* 0x0000000806078981 */ /* 0x000ee2000c1e1900 */
[----:B------:R-:W0:Y:S01]  /*0150*/  S2UR UR5, SR_CgaCtaId ;  /* 0x00000000000579c3 */ /* 0x000e220000008800 */
[----:B------:R-:W-:Y:S01]  /*0160*/  UMOV UR4, 0x400 ;  /* 0x0000040000047882 */ /* 0x000fe20000000000 */
[----:B------:R-:W-:Y:S01]  /*0170*/  ISETP.NE.AND P1, PT, R9, RZ, PT ;  /* 0x000000ff0900720c */ /* 0x000fe20003f25270 */
[----:B0-----:R-:W-:-:S06]  /*0180*/  ULEA UR4, UR5, UR4, 0x18 ;  /* 0x0000000405047291 */ /* 0x001fcc000f8ec0ff */
[----:B------:R-:W-:-:S05]  /*0190*/  @!P0 IMAD.U32 R0, RZ, RZ, UR4 ;  /* 0x00000004ff008e24 */ /* 0x000fca000f8e00ff */
[----:B------:R-:W-:Y:S01]  /*01a0*/  @!P0 LEA R11, R9, R0, 0x2 ;  /* 0x00000000090b8211 */ /* 0x000fe200078e10ff */
[----:B------:R-:W-:-:S05]  /*01b0*/  @P0 IMAD.U32 R0, RZ, RZ, UR4 ;  /* 0x00000004ff000e24 */ /* 0x000fca000f8e00ff */
[----:B------:R-:W-:Y:S01]  /*01c0*/  @P0 LEA R9, R9, R0, 0x2 ;  /* 0x0000000009090211 */ /* 0x000fe200078e10ff */
[----:B---3--:R-:W-:-:S05]  /*01d0*/  @!P0 FMUL R8, R4, R7 ;  /* 0x0000000704088220 */ /* 0x008fca0000400000 */
[----:B------:R0:W-:Y:S04]  /*01e0*/  @!P0 STS [R11], R8 ;  /* 0x000000080b008388 */ /* 0x0001e80000000800 */
[----:B------:R0:W-:Y:S01]  /*01f0*/  @P0 STS [R9], RZ ;  /* 0x000000ff09000388 */ /* 0x0001e20000000800 */
[----:B------:R-:W-:Y:S06]  /*0200*/  BAR.SYNC.DEFER_BLOCKING 0x0 ;  /* 0x0000000000007b1d */ /* 0x000fec0000010000 */
[----:B------:R-:W-:Y:S05]  /*0210*/  @P1 EXIT ;  /* 0x000000000000194d */ /* 0x000fea0003800000 */
[----:B------:R-:W1:Y:S02]  /*0220*/  LDCU UR4, c[0x0][0x374] ;  /* 0x00006e80ff0477ac */ /* 0x000e640008000800 */
[----:B-1----:R-:W-:-:S04]  /*0230*/  UIMAD UR4, UR6, UR4, URZ ;  /* 0x00000004060472a4 */ /* 0x002fc8000f8e02ff */
[----:B------:R-:W-:-:S09]  /*0240*/  UISETP.NE.AND UP0, UPT, UR4, 0x1, UPT ;  /* 0x000000010400788c */ /* 0x000fd2000bf05270 */
[----:B------:R-:W-:Y:S05]  /*0250*/  BRA.U UP0, `(.L_x_0) ;  /* 0x0000000100947547 */ /* 0x000fea000b800000 */
[----:B------:R-:W1:Y:S01]  /*0260*/  LDC.64 R4, c[0x0][0x388] ;  /* 0x0000e200ff047b82 */ /* 0x000e620000000a00 */
[----:B------:R-:W2:Y:S01]  /*0270*/  LDS.64 R6, [R0] ;  /* 0x0000000000067984 */ /* 0x000ea20000000a00 */
[----:B-1----:R-:W-:-:S06]  /*0280*/  IMAD.WIDE.U32 R4, R3, 0x4, R4 ;  /* 0x0000000403047825 */ /* 0x002fcc00078e0004 */
[----:B------:R-:W2:Y:S01]  /*0290*/  LDG.E R4, desc[UR8][R4.64] ;  /* 0x0000000804047981 */ /* 0x000ea2000c1e1900 */
[----:B------:R-:W-:Y:S01]  /*02a0*/  IMAD.MOV.U32 R2, RZ, RZ, 0x3bbb989d ;  /* 0x3bbb989dff027424 */ /* 0x000fe200078e00ff */
[----:B------:R-:W-:Y:S01]  /*02b0*/  BSSY.RECONVERGENT B0, `(.L_x_1) ;  /* 0x000001b000007945 */ /* 0x000fe20003800200 */
[----:B--2---:R-:W-:-:S04]  /*02c0*/  FADD R7, R7, R4 ;  /* 0x0000000407077221 */ /* 0x004fc80000000000 */
[----:B0-----:R-:W-:Y:S01]  /*02d0*/  FADD R9, R7, R6 ;  /* 0x0000000607097221 */ /* 0x001fe20000000000 */
[----:B------:R-:W-:-:S03]  /*02e0*/  HFMA2 R7, -RZ, RZ, 3.7421875, 0 ;  /* 0x437c0000ff077431 */ /* 0x000fc600000001ff */
[----:B------:R-:W-:Y:S01]  /*02f0*/  FFMA.SAT R2, R9, -R2, 0.5 ;  /* 0x3f00000009027423 */ /* 0x000fe20000002802 */
[----:B------:R0:W-:Y:S03]  /*0300*/  STS [R0], R9 ;  /* 0x0000000900007388 */ /* 0x0001e60000000800 */
[----:B------:R-:W-:Y:S02]  /*0310*/  FFMA.RM R2, R2, R7, 12582913 ;  /* 0x4b40000102027423 */ /* 0x000fe40000004007 */
[----:B------:R-:W1:Y:S02]  /*0320*/  LDC.64 R6, c[0x0][0x398] ;  /* 0x0000e600ff067b82 */ /* 0x000e640000000a00 */
[C---:B------:R-:W-:Y:S01]  /*0330*/  FADD R8, R2.reuse, -12583039 ;  /* 0xcb40007f02087421 */ /* 0x040fe20000000000 */
[----:B------:R-:W-:-:S03]  /*0340*/  IMAD.SHL.U32 R2, R2, 0x800000, RZ ;  /* 0x0080000002027824 */ /* 0x000fc600078e00ff */
[----:B------:R-:W-:-:S04]  /*0350*/  FFMA R8, R9, -1.4426950216293334961, -R8 ;  /* 0xbfb8aa3b09087823 */ /* 0x000fc80000000808 */
[----:B------:R-:W-:-:S04]  /*0360*/  FFMA R8, R9, -1.925963033500011079e-08, R8 ;  /* 0xb2a5706009087823 */ /* 0x000fc80000000008 */
[----:B------:R-:W2:Y:S01]  /*0370*/  MUFU.EX2 R11, R8 ;  /* 0x00000008000b7308 */ /* 0x000ea20000000800 */
[----:B-1----:R-:W-:-:S05]  /*0380*/  IMAD.WIDE.U32 R4, R3, 0x4, R6 ;  /* 0x0000000403047825 */ /* 0x002fca00078e0006 */
[----:B------:R0:W-:Y:S01]  /*0390*/  STG.E desc[UR8][R4.64], R9 ;  /* 0x0000000904007986 */ /* 0x0001e2000c101908 */
[----:B--2---:R-:W-:-:S05]  /*03a0*/  FFMA R2, R2, R11, 1 ;  /* 0x3f80000002027423 */ /* 0x004fca000000000b */
[----:B------:R-:W-:-:S04]  /*03b0*/  IADD3 R6, PT, PT, R2, 0x1800000, RZ ;  /* 0x0180000002067810 */ /* 0x000fc80007ffe0ff */
[----:B------:R-:W-:-:S04]  /*03c0*/  LOP3.LUT R6, R6, 0x7f800000, RZ, 0xc0, !PT ;  /* 0x7f80000006067812 */ /* 0x000fc800078ec0ff */
[----:B------:R-:W-:-:S13]  /*03d0*/  ISETP.GT.U32.AND P0, PT, R6, 0x1ffffff, PT ;  /* 0x01ffffff0600780c */ /* 0x000fda0003f04070 */
[----:B0-----:R-:W-:Y:S05]  /*03e0*/  @P0 BRA `(.L_x_2) ;  /* 0x00000000000c0947 */ /* 0x001fea0003800000 */
[----:B------:R-:W-:-:S07]  /*03f0*/  MOV R4, 0x410 ;  /* 0x0000041000047802 */ /* 0x000fce0000000f00 */
[----:B------:R-:W-:Y:S05]  /*0400*/  CALL.REL.NOINC `($__internal_0_$__cuda_sm20_rcp_rn_f32_slowpath) ;  /* 0x00000000004c7944 */ /* 0x000fea0003c00000 */
[----:B------:R-:W-:Y:S05]  /*0410*/  BRA `(.L_x_3) ;  /* 0x0000000000107947 */ /* 0x000fea0003800000 */
.L_x_2:
[----:B------:R-:W0:Y:S02]  /*0420*/  MUFU.RCP R7, R2 ;  /* 0x0000000200077308 */ /* 0x000e240000001000 */
[----:B0-----:R-:W-:-:S04]  /*0430*/  FFMA R0, R2, R7, -1 ;  /* 0xbf80000002007423 */ /* 0x001fc80000000007 */
[----:B------:R-:W-:-:S04]  /*0440*/  FADD.FTZ R0, -R0, -RZ ;  /* 0x800000ff00007221 */ /* 0x000fc80000010100 */
[----:B------:R-:W-:-:S07]  /*0450*/  FFMA R7, R7, R0, R7 ;  /* 0x0000000007077223 */ /* 0x000fce0000000007 */
.L_x_3:
[----:B------:R-:W-:Y:S05]  /*0460*/  BSYNC.RECONVERGENT B0 ;  /* 0x0000000000007941 */ /* 0x000fea0003800200 */
.L_x_1:
[----:B------:R-:W0:Y:S02]  /*0470*/  LDC.64 R4, c[0x0][0x390] ;  /* 0x0000e400ff047b82 */ /* 0x000e240000000a00 */
[----:B0-----:R-:W-:-:S05]  /*0480*/  IMAD.WIDE.U32 R2, R3, 0x4, R4 ;  /* 0x0000000403027825 */ /* 0x001fca00078e0004 */
[----:B------:R-:W-:Y:S01]  /*0490*/  STG.E desc[UR8][R2.64], R7 ;  /* 0x0000000702007986 */ /* 0x000fe2000c101908 */
[----:B------:R-:W-:Y:S05]  /*04a0*/  EXIT ;  /* 0x000000000000794d */ /* 0x000fea0003800000 */
.L_x_0:
[----:B------:R-:W1:Y:S01]  /*04b0*/  LDS.64 R6, [R0] ;  /* 0x0000000000067984 */ /* 0x000e620000000a00 */
[----:B------:R-:W2:Y:S01]  /*04c0*/  LDC.64 R4, c[0x0][0x398] ;  /* 0x0000e600ff047b82 */ /* 0x000ea20000000a00 */
[----:B------:R-:W3:Y:S02]  /*04d0*/  LDCU UR4, c[0x0][0x3a4] ;  /* 0x00007480ff0477ac */ /* 0x000ee40008000800 */
[----:B---3--:R-:W-:-:S04]  /*04e0*/  IMAD R3, R2, UR4, R3 ;  /* 0x0000000402037c24 */ /* 0x008fc8000f8e0203 */
[----:B--2---:R-:W-:-:S04]  /*04f0*/  IMAD.WIDE.U32 R2, R3, 0x4, R4 ;  /* 0x0000000403027825 */ /* 0x004fc800078e0004 */
[----:B-1----:R-:W-:-:S05]  /*0500*/  FADD R7, R7, R6 ;  /* 0x0000000607077221 */ /* 0x002fca0000000000 */
[----:B------:R-:W-:Y:S04]  /*0510*/  STS [R0], R7 ;  /* 0x0000000700007388 */ /* 0x000fe80000000800 */
[----:B------:R-:W-:Y:S01]  /*0520*/  STG.E desc[UR8][R2.64], R7 ;  /* 0x0000000702007986 */ /* 0x000fe2000c101908 */
[----:B------:R-:W-:Y:S05]  /*0530*/  EXIT ;  /* 0x000000000000794d */ /* 0x000fea0003800000 */
        .weak           $__internal_0_$__cuda_sm20_rcp_rn_f32_slowpath
        .type           $__internal_0_$__cuda_sm20_rcp_rn_f32_slowpath,@function
        .size           $__internal_0_$__cuda_sm20_rcp_rn_f32_slowpath,(.L_x_108 - $__internal_0_$__cuda_sm20_rcp_rn_f32_slowpath)
$__internal_0_$__cuda_sm20_rcp_rn_f32_slowpath:
[----:B------:R-:W-:Y:S01]  /*0540*/  IMAD.SHL.U32 R0, R2, 0x2, RZ ;  /* 0x0000000202007824 */ /* 0x000fe200078e00ff */
[----:B------:R-:W-:Y:S04]  /*0550*/  BSSY.RECONVERGENT B1, `(.L_x_4) ;  /* 0x0000031000017945 */ /* 0x000fe80003800200 */
[----:B------:R-:W-:Y:S02]  /*0560*/  SHF.R.U32.HI R5, RZ, 0x18, R0 ;  /* 0x00000018ff057819 */ /* 0x000fe40000011600 */
[----:B------:R-:W-:Y:S02]  /*0570*/  MOV R0, R2 ;  /* 0x0000000200007202 */ /* 0x000fe40000000f00 */
[----:B------:R-:W-:-:S13]  /*0580*/  ISETP.NE.U32.AND P0, PT, R5, RZ, PT ;  /* 0x000000ff0500720c */ /* 0x000fda0003f05070 */
[----:B------:R-:W-:Y:S05]  /*0590*/  @P0 BRA `(.L_x_5) ;  /* 0x0000000000280947 */ /* 0x000fea0003800000 */
[----:B------:R-:W-:-:S04]  /*05a0*/  SHF.L.U32 R2, R0, 0x1, RZ ;  /* 0x0000000100027819 */ /* 0x000fc800000006ff */
[----:B------:R-:W-:-:S13]  /*05b0*/  ISETP.NE.AND P0, PT, R2, RZ, PT ;  /* 0x000000ff0200720c */ /* 0x000fda0003f05270 */
[----:B------:R-:W-:Y:S01]  /*05c0*/  @P0 FFMA R6, R0, 1.84467440737095516160e+19, RZ ;  /* 0x5f80000000060823 */ /* 0x000fe200000000ff */
[----:B------:R-:W-:Y:S08]  /*05d0*/  @!P0 MUFU.RCP R5, R0 ;  /* 0x0000000000058308 */ /* 0x000ff00000001000 */
[----:B------:R-:W0:Y:S02]  /*05e0*/  @P0 MUFU.RCP R7, R6 ;  /* 0x0000000600070308 */ /* 0x000e240000001000 */
[----:B0-----:R-:W-:-:S04]  /*05f0*/  @P0 FFMA R2, R6, R7, -1 ;  /* 0xbf80000006020423 */ /* 0x001fc80000000007 */
[----:B------:R-:W-:-:S04]  /*0600*/  @P0 FADD.FTZ R2, -R2, -RZ ;  /* 0x800000ff02020221 */ /* 0x000fc80000010100 */
[----:B------:R-:W-:-:S04]  /*0610*/  @P0 FFMA R2, R7, R2, R7 ;  /* 0x0000000207020223 */ /* 0x000fc80000000007 */
[----:B------:R-:W-:Y:S01]  /*0620*/  @P0 FFMA R5, R2, 1.84467440737095516160e+19, RZ ;  /* 0x5f80000002050823 */ /* 0x000fe200000000ff */
[----:B------:R-:W-:Y:S06]  /*0630*/  BRA `(.L_x_6) ;  /* 0x0000000000887947 */ /* 0x000fec0003800000 */
.L_x_5:
[----:B------:R-:W-:-:S05]  /*0640*/  VIADD R2, R5, 0xffffff03 ;  /* 0xffffff0305027836 */ /* 0x000fca0000000000 */
[----:B------:R-:W-:-:S13]  /*0650*/  ISETP.GT.U32.AND P0, PT, R2, 0x1, PT ;  /* 0x000000010200780c */ /* 0x000fda0003f04070 */
[----:B------:R-:W-:Y:S05]  /*0660*/  @P0 BRA `(.L_x_7) ;  /* 0x0000000000780947 */ /* 0x000fea0003800000 */
[----:B------:R-:W-:Y:S01]  /*0670*/  LOP3.LUT R6, R0, 0x7fffff, RZ, 0xc0, !PT ;  /* 0x007fffff00067812 */ /* 0x000fe200078ec0ff */
[----:B------:R-:W-:-:S03]  /*0680*/  HFMA2 R11, -RZ, RZ, 0, 1.78813934326171875e-07 ;  /* 0x00000003ff0b7431 */ /* 0x000fc600000001ff */
[----:B------:R-:W-:-:S04]  /*0690*/  LOP3.LUT R6, R6, 0x3f800000, RZ, 0xfc, !PT ;  /* 0x3f80000006067812 */ /* 0x000fc800078efcff */
[----:B------:R-:W0:Y:S01]  /*06a0*/  MUFU.RCP R7, R6 ;  /* 0x0000000600077308 */ /* 0x000e220000001000 */
[----:B------:R-:W-:Y:S01]  /*06b0*/  SHF.L.U32 R10, R11, R2, RZ ;  /* 0x000000020b0a7219 */ /* 0x000fe200000006ff */
[----:B0-----:R-:W-:-:S04]  /*06c0*/  FFMA R8, R6, R7, -1 ;  /* 0xbf80000006087423 */ /* 0x001fc80000000007 */
[----:B------:R-:W-:-:S04]  /*06d0*/  FADD.FTZ R8, -R8, -RZ ;  /* 0x800000ff08087221 */ /* 0x000fc80000010100 */
[CCC-:B------:R-:W-:Y:S01]  /*06e0*/  FFMA.RM R9, R7.reuse, R8.reuse, R7.reuse ;  /* 0x0000000807097223 */ /* 0x1c0fe20000004007 */
[----:B------:R-:W-:-:S04]  /*06f0*/  FFMA.RP R8, R7, R8, R7 ;  /* 0x0000000807087223 */ /* 0x000fc80000008007 */
[C---:B------:R-:W-:Y:S02]  /*0700*/  LOP3.LUT R7, R9.reuse, 0x7fffff, RZ, 0xc0, !PT ;  /* 0x007fffff09077812 */ /* 0x040fe400078ec0ff */
[----:B------:R-:W-:Y:S02]  /*0710*/  FSETP.NEU.FTZ.AND P0, PT, R9, R8, PT ;  /* 0x000000080900720b */ /* 0x000fe40003f1d000 */
[----:B------:R-:W-:Y:S02]  /*0720*/  LOP3.LUT R7, R7, 0x800000, RZ, 0xfc, !PT ;  /* 0x0080000007077812 */ /* 0x000fe400078efcff */
[----:B------:R-:W-:Y:S02]  /*0730*/  SEL R8, RZ, 0xffffffff, !P0 ;  /* 0xffffffffff087807 */ /* 0x000fe40004000000 */
[----:B------:R-:W-:Y:S02]  /*0740*/  LOP3.LUT R9, R10, R7, RZ, 0xc0, !PT ;  /* 0x000000070a097212 */ /* 0x000fe400078ec0ff */
[----:B------:R-:W-:-:S02]  /*0750*/  IADD3 R8, PT, PT, -R8, RZ, RZ ;  /* 0x000000ff08087210 */ /* 0x000fc40007ffe1ff */
[-C--:B------:R-:W-:Y:S02]  /*0760*/  SHF.R.U32.HI R9, RZ, R2.reuse, R9 ;  /* 0x00000002ff097219 */ /* 0x080fe40000011609 */
[----:B------:R-:W-:Y:S02]  /*0770*/  LOP3.LUT P1, RZ, R8, R2, R7, 0xf8, !PT ;  /* 0x0000000208ff7212 */ /* 0x000fe4000782f807 */
[C---:B------:R-:W-:Y:S02]  /*0780*/  LOP3.LUT P0, RZ, R9.reuse, 0x1, RZ, 0xc0, !PT ;  /* 0x0000000109ff7812 */ /* 0x040fe4000780c0ff */
[----:B------:R-:W-:-:S04]  /*0790*/  LOP3.LUT P2, RZ, R9, 0x2, RZ, 0xc0, !PT ;  /* 0x0000000209ff7812 */ /* 0x000fc8000784c0ff */
[----:B------:R-:W-:Y:S02]  /*07a0*/  PLOP3.LUT P0, PT, P0, P1, P2, 0xe0, 0x0 ;  /* 0x000000000000781c */ /* 0x000fe40000703c20 */
[----:B------:R-:W-:Y:S02]  /*07b0*/  LOP3.LUT P1, RZ, R0, 0x7fffff, RZ, 0xc0, !PT ;  /* 0x007fffff00ff7812 */ /* 0x000fe4000782c0ff */
[----:B------:R-:W-:-:S05]  /*07c0*/  SEL R2, RZ, 0x1, !P0 ;  /* 0x00000001ff027807 */ /* 0x000fca0004000000 */
[----:B------:R-:W-:-:S05]  /*07d0*/  IMAD.MOV R2, RZ, RZ, -R2 ;  /* 0x000000ffff027224 */ /* 0x000fca00078e0a02 */
[----:B------:R-:W-:Y:S02]  /*07e0*/  ISETP.GE.AND P0, PT, R2, RZ, PT ;  /* 0x000000ff0200720c */ /* 0x000fe40003f06270 */
[----:B------:R-:W-:-:S04]  /*07f0*/  IADD3 R2, PT, PT, R5, -0xfc, RZ ;  /* 0xffffff0405027810 */ /* 0x000fc80007ffe0ff */
[----:B------:R-:W-:-:S07]  /*0800*/  SHF.R.U32.HI R5, RZ, R2, R7 ;  /* 0x00000002ff057219 */ /* 0x000fce0000011607 */
[----:B------:R-:W-:-:S05]  /*0810*/  @!P0 IADD3 R5, PT, PT, R5, 0x1, RZ ;  /* 0x0000000105058810 */ /* 0x000fca0007ffe0ff */
[----:B------:R-:W-:-:S05]  /*0820*/  @!P1 IMAD.SHL.U32 R5, R5, 0x2, RZ ;  /* 0x0000000205059824 */ /* 0x000fca00078e00ff */
[----:B------:R-:W-:Y:S01]  /*0830*/  LOP3.LUT R5, R5, 0x80000000, R0, 0xf8, !PT ;  /* 0x8000000005057812 */ /* 0x000fe200078ef800 */
[----:B------:R-:W-:Y:S06]  /*0840*/  BRA `(.L_x_6) ;  /* 0x0000000000047947 */ /* 0x000fec0003800000 */
.L_x_7:
[----:B------:R0:W1:Y:S02]  /*0850*/  MUFU.RCP R5, R0 ;  /* 0x0000000000057308 */ /* 0x0000640000001000 */
.L_x_6:
[----:B------:R-:W-:Y:S05]  /*0860*/  BSYNC.RECONVERGENT B1 ;  /* 0x0000000000017941 */ /* 0x000fea0003800200 */
.L_x_4:
[----:B-1----:R-:W-:Y:S01]  /*0870*/  MOV R7, R5 ;  /* 0x0000000500077202 */ /* 0x002fe20000000f00 */
[----:B------:R-:W-:-:S04]  /*0880*/  HFMA2 R5, -RZ, RZ, 0, 0 ;  /* 0x00000000ff057431 */ /* 0x000fc800000001ff */
[----:B0-----:R-:W-:Y:S05]  /*0890*/  RET.REL.NODEC R4 `(_Z13step_forward1ILj2EEvPfS0_S0_S0_jj) ;  /* 0xfffffff404d87950 */ /* 0x001fea0003c3ffff */
.L_x_8:
[----:B------:R-:W-:-:S00]  /*08a0*/  BRA `(.L_x_8) ;  /* 0xfffffffc00fc7947 */ /* 0x000fc0000383ffff */
[----:B------:R-:W-:-:S00]  /*08b0*/  NOP ;  /* 0x0000000000007918 */ /* 0x000fc00000000000 */
        /* <DEDUP_REMOVED lines=12> */
.L_x_108:


//--------------------- .text._Z13step_forward1ILj4EEvPfS0_S0_S0_jj --------------------------
	.section	.text._Z13step_forward1ILj4EEvPfS0_S0_S0_jj,"ax",@progbits
	.align	128
        .global         _Z13step_forward1ILj4EEvPfS0_S0_S0_jj
        .type           _Z13step_forward1ILj4EEvPfS0_S0_S0_jj,@function
        .size           _Z13step_forward1ILj4EEvPfS0_S0_S0_jj,(.L_x_109 - _Z13step_forward1ILj4EEvPfS0_S0_S0_jj)
        .other          _Z13step_forward1ILj4EEvPfS0_S0_S0_jj,@"STO_CUDA_ENTRY STV_DEFAULT"
_Z13step_forward1ILj4EEvPfS0_S0_S0_jj:
.text._Z13step_forward1ILj4EEvPfS0_S0_S0_jj:
        /* <DEDUP_REMOVED lines=22> */
[----:B------:R-:W-:Y:S02]  /*0160*/  UMOV UR4, 0x400 ;  /* 0x0000040000047882 */ /* 0x000fe40000000000 */
[----:B0-----:R-:W-:-:S06]  /*0170*/  ULEA UR4, UR5, UR4, 0x18 ;  /* 0x0000000405047291 */ /* 0x001fcc000f8ec0ff */
[C---:B------:R-:W-:Y:S02]  /*0180*/  LEA R8, R0.reuse, UR4, 0x2 ;  /* 0x0000000400087c11 */ /* 0x040fe4000f8e10ff */
[----:B------:R-:W-:Y:S01]  /*0190*/  ISETP.GT.U32.AND P1, PT, R0, 0x1, PT ;  /* 0x000000010000780c */ /* 0x000fe20003f24070 */
[----:B---3--:R-:W-:-:S05]  /*01a0*/  @!P0 FMUL R9, R4, R7 ;  /* 0x0000000704098220 */ /* 0x008fca0000400000 */
[----:B------:R-:W-:Y:S04]  /*01b0*/  @!P0 STS [R8], R9 ;  /* 0x0000000908008388 */ /* 0x000fe80000000800 */
[----:B------:R-:W-:Y:S01]  /*01c0*/  @P0 STS [R8], RZ ;  /* 0x000000ff08000388 */ /* 0x000fe20000000800 */
[----:B------:R-:W-:Y:S06]  /*01d0*/  BAR.SYNC.DEFER_BLOCKING 0x0 ;  /* 0x0000000000007b1d */ /* 0x000fec0000010000 */
[----:B------:R-:W-:Y:S04]  /*01e0*/  @!P1 LDS R4, [R8+0x8] ;  /* 0x0000080008049984 */ /* 0x000fe80000000800 */
[----:B------:R-:W0:Y:S01]  /*01f0*/  @!P1 LDS R5, [R8] ;  /* 0x0000000008059984 */ /* 0x000e220000000800 */
[----:B------:R-:W-:Y:S01]  /*0200*/  ISETP.NE.AND P0, PT, R0, RZ, PT ;  /* 0x000000ff0000720c */ /* 0x000fe20003f05270 */
[----:B0-----:R-:W-:-:S05]  /*0210*/  @!P1 FADD R5, R4, R5 ;  /* 0x0000000504059221 */ /* 0x001fca0000000000 */
[----:B------:R0:W-:Y:S01]  /*0220*/  @!P1 STS [R8], R5 ;  /* 0x0000000508009388 */ /* 0x0001e20000000800 */
[----:B------:R-:W-:Y:S06]  /*0230*/  BAR.SYNC.DEFER_BLOCKING 0x0 ;  /* 0x0000000000007b1d */ /* 0x000fec0000010000 */
[----:B------:R-:W-:Y:S05]  /*0240*/  @P0 EXIT ;  /* 0x000000000000094d */ /* 0x000fea0003800000 */
[----:B------:R-:W1:Y:S02]  /*0250*/  LDCU UR5, c[0x0][0x374] ;  /* 0x00006e80ff0577ac */ /* 0x000e640008000800 */
[----:B-1----:R-:W-:-:S04]  /*0260*/  UIMAD UR5, UR6, UR5, URZ ;  /* 0x00000005060572a4 */ /* 0x002fc8000f8e02ff */
[----:B------:R-:W-:-:S09]  /*0270*/  UISETP.NE.AND UP0, UPT, UR5, 0x1, UPT ;  /* 0x000000010500788c */ /* 0x000fd2000bf05270 */
[----:B------:R-:W-:Y:S05]  /*0280*/  BRA.U UP0, `(.L_x_9) ;  /* 0x0000000100907547 */ /* 0x000fea000b800000 */
[----:B0-----:R-:W0:Y:S01]  /*0290*/  LDC.64 R4, c[0x0][0x388] ;  /* 0x0000e200ff047b82 */ /* 0x001e220000000a00 */
[----:B------:R-:W1:Y:S01]  /*02a0*/  LDS.64 R6, [UR4] ;  /* 0x00000004ff067984 */ /* 0x000e620008000a00 */
[----:B0-----:R-:W-:-:S06]  /*02b0*/  IMAD.WIDE.U32 R4, R2, 0x4, R4 ;  /* 0x0000000402047825 */ /* 0x001fcc00078e0004 */
[----:B------:R-:W1:Y:S01]  /*02c0*/  LDG.E R4, desc[UR8][R4.64] ;  /* 0x0000000804047981 */ /* 0x000e62000c1e1900 */
[----:B------:R-:W-:Y:S02]  /*02d0*/  IMAD.MOV.U32 R0, RZ, RZ, 0x3bbb989d ;  /* 0x3bbb989dff007424 */ /* 0x000fe400078e00ff */
[----:B-1----:R-:W-:Y:S01]  /*02e0*/  FADD R3, R7, R4 ;  /* 0x0000000407037221 */ /* 0x002fe20000000000 */
[----:B------:R-:W-:-:S03]  /*02f0*/  HFMA2 R7, -RZ, RZ, 3.7421875, 0 ;  /* 0x437c0000ff077431 */ /* 0x000fc600000001ff */
[----:B------:R-:W-:-:S04]  /*0300*/  FADD R3, R3, R6 ;  /* 0x0000000603037221 */ /* 0x000fc80000000000 */
[----:B------:R-:W-:Y:S01]  /*0310*/  FFMA.SAT R0, R3, -R0, 0.5 ;  /* 0x3f00000003007423 */ /* 0x000fe20000002800 */
[----:B------:R0:W-:Y:S03]  /*0320*/  STS [UR4], R3 ;  /* 0x00000003ff007988 */ /* 0x0001e60008000804 */
        /* <DEDUP_REMOVED lines=15> */
[----:B------:R-:W-:Y:S05]  /*0420*/  CALL.REL.NOINC `($__internal_1_$__cuda_sm20_rcp_rn_f32_slowpath) ;  /* 0x00000000004c7944 */ /* 0x000fea0003c00000 */
[----:B------:R-:W-:Y:S01]  /*0430*/  IMAD.MOV.U32 R7, RZ, RZ, R3 ;  /* 0x000000ffff077224 */ /* 0x000fe200078e0003 */
[----:B------:R-:W-:Y:S06]  /*0440*/  BRA `(.L_x_11) ;  /* 0x0000000000107947 */ /* 0x000fec0003800000 */
.L_x_10:
[----:B------:R-:W0:Y:S02]  /*0450*/  MUFU.RCP R7, R0 ;  /* 0x0000000000077308 */ /* 0x000e240000001000 */
[----:B0-----:R-:W-:-:S04]  /*0460*/  FFMA R3, R0, R7, -1 ;  /* 0xbf80000000037423 */ /* 0x001fc80000000007 */
[----:B------:R-:W-:-:S04]  /*0470*/  FADD.FTZ R4, -R3, -RZ ;  /* 0x800000ff03047221 */ /* 0x000fc80000010100 */
[----:B------:R-:W-:-:S07]  /*0480*/  FFMA R7, R7, R4, R7 ;  /* 0x0000000407077223 */ /* 0x000fce0000000007 */
.L_x_11:
[----:B------:R-:W0:Y:S02]  /*0490*/  LDC.64 R4, c[0x0][0x390] ;  /* 0x0000e400ff047b82 */ /* 0x000e240000000a00 */
[----:B0-----:R-:W-:-:S05]  /*04a0*/  IMAD.WIDE.U32 R2, R2, 0x4, R4 ;  /* 0x0000000402027825 */ /* 0x001fca00078e0004 */
[----:B------:R-:W-:Y:S01]  /*04b0*/  STG.E desc[UR8][R2.64], R7 ;  /* 0x0000000702007986 */ /* 0x000fe2000c101908 */
[----:B------:R-:W-:Y:S05]  /*04c0*/  EXIT ;  /* 0x000000000000794d */ /* 0x000fea0003800000 */
.L_x_9:
[----:B------:R-:W1:Y:S01]  /*04d0*/  LDS.64 R6, [UR4] ;  /* 0x00000004ff067984 */ /* 0x000e620008000a00 */
[----:B0-----:R-:W0:Y:S01]  /*04e0*/  LDC.64 R4, c[0x0][0x398] ;  /* 0x0000e600ff047b82 */ /* 0x001e220000000a00 */
[----:B------:R-:W2:Y:S02]  /*04f0*/  LDCU UR5, c[0x0][0x3a4] ;  /* 0x00007480ff0577ac */ /* 0x000ea40008000800 */
[----:B--2---:R-:W-:-:S04]  /*0500*/  IMAD R3, R3, UR5, R2 ;  /* 0x0000000503037c24 */ /* 0x004fc8000f8e0202 */
[----:B0-----:R-:W-:-:S04]  /*0510*/  IMAD.WIDE.U32 R2, R3, 0x4, R4 ;  /* 0x0000000403027825 */ /* 0x001fc800078e0004 */
[----:B-1----:R-:W-:-:S05]  /*0520*/  FADD R7, R7, R6 ;  /* 0x0000000607077221 */ /* 0x002fca0000000000 */
[----:B------:R-:W-:Y:S04]  /*0530*/  STS [UR4], R7 ;  /* 0x00000007ff007988 */ /* 0x000fe80008000804 */
[----:B------:R-:W-:Y:S01]  /*0540*/  STG.E desc[UR8][R2.64], R7 ;  /* 0x0000000702007986 */ /* 0x000fe2000c101908 */
[----:B------:R-:W-:Y:S05]  /*0550*/  EXIT ;  /* 0x000000000000794d */ /* 0x000fea0003800000 */
        .weak           $__internal_1_$__cuda_sm20_rcp_rn_f32_slowpath
        .type           $__internal_1_$__cuda_sm20_rcp_rn_f32_slowpath,@function
        .size           $__internal_1_$__cuda_sm20_rcp_rn_f32_slowpath,(.L_x_109 - $__internal_1_$__cuda_sm20_rcp_rn_f32_slowpath)
$__internal_1_$__cuda_sm20_rcp_rn_f32_slowpath:
[----:B------:R-:W-:-:S04]  /*0560*/  SHF.L.U32 R3, R0, 0x1, RZ ;  /* 0x0000000100037819 */ /* 0x000fc800000006ff */
[----:B------:R-:W-:-:S04]  /*0570*/  SHF.R.U32.HI R3, RZ, 0x18, R3 ;  /* 0x00000018ff037819 */ /* 0x000fc80000011603 */
[----:B------:R-:W-:-:S13]  /*0580*/  ISETP.NE.U32.AND P0, PT, R3, RZ, PT ;  /* 0x000000ff0300720c */ /* 0x000fda0003f05070 */
[----:B------:R-:W-:Y:S05]  /*0590*/  @P0 BRA `(.L_x_12) ;  /* 0x00000000002c0947 */ /* 0x000fea0003800000 */
[----:B------:R-:W-:-:S05]  /*05a0*/  IMAD.SHL.U32 R3, R0, 0x2, RZ ;  /* 0x0000000200037824 */ /* 0x000fca00078e00ff */
[----:B------:R-:W-:-:S13]  /*05b0*/  ISETP.NE.AND P0, PT, R3, RZ, PT ;  /* 0x000000ff0300720c */ /* 0x000fda0003f05270 */
[----:B------:R0:W1:Y:S01]  /*05c0*/  @!P0 MUFU.RCP R3, R0 ;  /* 0x0000000000038308 */ /* 0x0000620000001000 */
[----:B------:R-:W-:Y:S05]  /*05d0*/  @!P0 BRA `(.L_x_13) ;  /* 0x0000000000a48947 */ /* 0x000fea0003800000 */
[----:B------:R-:W-:-:S04]  /*05e0*/  FFMA R5, R0, 1.84467440737095516160e+19, RZ ;  /* 0x5f80000000057823 */ /* 0x000fc800000000ff */
[----:B0-----:R-:W1:Y:S02]  /*05f0*/  MUFU.RCP R0, R5 ;  /* 0x0000000500007308 */ /* 0x001e640000001000 */
[----:B-1----:R-:W-:-:S04]  /*0600*/  FFMA R3, R5, R0, -1 ;  /* 0xbf80000005037423 */ /* 0x002fc80000000000 */
[----:B------:R-:W-:-:S04]  /*0610*/  FADD.FTZ R3, -R3, -RZ ;  /* 0x800000ff03037221 */ /* 0x000fc80000010100 */
[----:B------:R-:W-:-:S04]  /*0620*/  FFMA R0, R0, R3, R0 ;  /* 0x0000000300007223 */ /* 0x000fc80000000000 */
[----:B------:R-:W-:Y:S01]  /*0630*/  FFMA R3, R0, 1.84467440737095516160e+19, RZ ;  /* 0x5f80000000037823 */ /* 0x000fe200000000ff */
[----:B------:R-:W-:Y:S06]  /*0640*/  BRA `(.L_x_13) ;  /* 0x0000000000887947 */ /* 0x000fec0003800000 */
.L_x_12:
[----:B------:R-:W-:-:S04]  /*0650*/  IADD3 R5, PT, PT, R3, -0xfd, RZ ;  /* 0xffffff0303057810 */ /* 0x000fc80007ffe0ff */
[----:B------:R-:W-:-:S13]  /*0660*/  ISETP.GT.U32.AND P0, PT, R5, 0x1, PT ;  /* 0x000000010500780c */ /* 0x000fda0003f04070 */
[----:B------:R-:W-:Y:S05]  /*0670*/  @P0 BRA `(.L_x_14) ;  /* 0x0000000000780947 */ /* 0x000fea0003800000 */
[----:B------:R-:W-:Y:S02]  /*0680*/  LOP3.LUT R6, R0, 0x7fffff, RZ, 0xc0, !PT ;  /* 0x007fffff00067812 */ /* 0x000fe400078ec0ff */
[----:B------:R-:W-:Y:S02]  /*0690*/  MOV R10, 0x3 ;  /* 0x00000003000a7802 */ /* 0x000fe40000000f00 */
[----:B------:R-:W-:Y:S02]  /*06a0*/  LOP3.LUT R6, R6, 0x3f800000, RZ, 0xfc, !PT ;  /* 0x3f80000006067812 */ /* 0x000fe400078efcff */
[----:B------:R-:W-:Y:S02]  /*06b0*/  SHF.L.U32 R11, R10, R5, RZ ;  /* 0x000000050a0b7219 */ /* 0x000fe400000006ff */
[----:B------:R-:W0:Y:S01]  /*06c0*/  MUFU.RCP R7, R6 ;  /* 0x0000000600077308 */ /* 0x000e220000001000 */
[----:B------:R-:W-:Y:S01]  /*06d0*/  IADD3 R3, PT, PT, R3, -0xfc, RZ ;  /* 0xffffff0403037810 */ /* 0x000fe20007ffe0ff */
        /* <DEDUP_REMOVED lines=9> */
[----:B------:R-:W-:Y:S01]  /*0770*/  SHF.R.U32.HI R3, RZ, R3, R8 ;  /* 0x00000003ff037219 */ /* 0x000fe20000011608 */
[----:B------:R-:W-:Y:S01]  /*0780*/  IMAD.MOV R7, RZ, RZ, -R7 ;  /* 0x000000ffff077224 */ /* 0x000fe200078e0a07 */
[----:B------:R-:W-:-:S04]  /*0790*/  SHF.R.U32.HI R6, RZ, R5, R6 ;  /* 0x00000005ff067219 */ /* 0x000fc80000011606 */
[----:B------:R-:W-:Y:S02]  /*07a0*/  LOP3.LUT P1, RZ, R7, R5, R8, 0xf8, !PT ;  /* 0x0000000507ff7212 */ /* 0x000fe4000782f808 */
[C---:B------:R-:W-:Y:S02]  /*07b0*/  LOP3.LUT P0, RZ, R6.reuse, 0x1, RZ, 0xc0, !PT ;  /* 0x0000000106ff7812 */ /* 0x040fe4000780c0ff */
[----:B------:R-:W-:-:S04]  /*07c0*/  LOP3.LUT P2, RZ, R6, 0x2, RZ, 0xc0, !PT ;  /* 0x0000000206ff7812 */ /* 0x000fc8000784c0ff */
[----:B------:R-:W-:Y:S02]  /*07d0*/  PLOP3.LUT P0, PT, P0, P1, P2, 0xe0, 0x0 ;  /* 0x000000000000781c */ /* 0x000fe40000703c20 */
[----:B------:R-:W-:Y:S02]  /*07e0*/  LOP3.LUT P1, RZ, R0, 0x7fffff, RZ, 0xc0, !PT ;  /* 0x007fffff00ff7812 */ /* 0x000fe4000782c0ff */
[----:B------:R-:W-:-:S04]  /*07f0*/  SEL R5, RZ, 0x1, !P0 ;  /* 0x00000001ff057807 */ /* 0x000fc80004000000 */
[----:B------:R-:W-:-:S04]  /*0800*/  IADD3 R5, PT, PT, -R5, RZ, RZ ;  /* 0x000000ff05057210 */ /* 0x000fc80007ffe1ff */
[----:B------:R-:W-:-:S13]  /*0810*/  ISETP.GE.AND P0, PT, R5, RZ, PT ;  /* 0x000000ff0500720c */ /* 0x000fda0003f06270 */
[----:B------:R-:W-:-:S05]  /*0820*/  @!P0 VIADD R3, R3, 0x1 ;  /* 0x0000000103038836 */ /* 0x000fca0000000000 */
[----:B------:R-:W-:-:S04]  /*0830*/  @!P1 SHF.L.U32 R3, R3, 0x1, RZ ;  /* 0x0000000103039819 */ /* 0x000fc800000006ff */
[----:B------:R-:W-:Y:S01]  /*0840*/  LOP3.LUT R3, R3, 0x80000000, R0, 0xf8, !PT ;  /* 0x8000000003037812 */ /* 0x000fe200078ef800 */
[----:B------:R-:W-:Y:S06]  /*0850*/  BRA `(.L_x_13) ;  /* 0x0000000000047947 */ /* 0x000fec0003800000 */
.L_x_14:
[----:B------:R2:W3:Y:S02]  /*0860*/  MUFU.RCP R3, R0 ;  /* 0x0000000000037308 */ /* 0x0004e40000001000 */
.L_x_13:
[----:B------:R-:W-:-:S04]  /*0870*/  HFMA2 R5, -RZ, RZ, 0, 0 ;  /* 0x00000000ff057431 */ /* 0x000fc800000001ff */
[----:B0123--:R-:W-:Y:S05]  /*0880*/  RET.REL.NODEC R4 `(_Z13step_forward1ILj4EEvPfS0_S0_S0_jj) ;  /* 0xfffffff404dc7950 */ /* 0x00ffea0003c3ffff */
.L_x_15:
        /* <DEDUP_REMOVED lines=15> */
.L_x_109:


//--------------------- .text._Z13step_forward1ILj8EEvPfS0_S0_S0_jj --------------------------
	.section	.text._Z13step_forward1ILj8EEvPfS0_S0_S0_jj,"ax",@progbits
	.align	128
        .global         _Z13step_forward1ILj8EEvPfS0_S0_S0_jj
        .type           _Z13step_forward1ILj8EEvPfS0_S0_S0_jj,@function
        .size           _Z13step_forward1ILj8EEvPfS0_S0_S0_jj,(.L_x_110 - _Z13step_forward1ILj8EEvPfS0_S0_S0_jj)
        .other          _Z13step_forward1ILj8EEvPfS0_S0_S0_jj,@"STO_CUDA_ENTRY STV_DEFAULT"
_Z13step_forward1ILj8EEvPfS0_S0_S0_jj:
.text._Z13step_forward1ILj8EEvPfS0_S0_S0_jj:
        /* <DEDUP_REMOVED lines=32> */
[----:B------:R-:W-:Y:S01]  /*0200*/  ISETP.GT.U32.AND P0, PT, R0, 0x1, PT ;  /* 0x000000010000780c */ /* 0x000fe20003f04070 */
[----:B0-----:R-:W-:-:S05]  /*0210*/  @!P1 FADD R5, R4, R5 ;  /* 0x0000000504059221 */ /* 0x001fca0000000000 */
[----:B------:R-:W-:Y:S01]  /*0220*/  @!P1 STS [R8], R5 ;  /* 0x0000000508009388 */ /* 0x000fe20000000800 */
        /* <DEDUP_REMOVED lines=12> */
[----:B------:R-:W1:Y:S01]  /*02f0*/  LDC.64 R4, c[0x0][0x388] ;  /* 0x0000e200ff047b82 */ /* 0x000e620000000a00 */
[----:B0-----:R-:W0:Y:S01]  /*0300*/  LDS.64 R6, [UR4] ;  /* 0x00000004ff067984 */ /* 0x001e220008000a00 */
[----:B-1----:R-:W-:-:S06]  /*0310*/  IMAD.WIDE.U32 R4, R2, 0x4, R4 ;  /* 0x0000000402047825 */ /* 0x002fcc00078e0004 */
[----:B------:R-:W0:Y:S01]  /*0320*/  LDG.E R4, desc[UR8][R4.64] ;  /* 0x0000000804047981 */ /* 0x000e22000c1e1900 */
[----:B------:R-:W-:Y:S02]  /*0330*/  IMAD.MOV.U32 R0, RZ, RZ, 0x3bbb989d ;  /* 0x3bbb989dff007424 */ /* 0x000fe400078e00ff */
[----:B0-----:R-:W-:Y:S01]  /*0340*/  FADD R3, R7, R4 ;  /* 0x0000000407037221 */ /* 0x001fe20000000000 */
        /* <DEDUP_REMOVED lines=19> */
[----:B------:R-:W-:Y:S05]  /*0480*/  CALL.REL.NOINC `($__internal_2_$__cuda_sm20_rcp_rn_f32_slowpath) ;  /* 0x00000000004c7944 */ /* 0x000fea0003c00000 */
[----:B------:R-:W-:Y:S01]  /*0490*/  IMAD.MOV.U32 R7, RZ, RZ, R3 ;  /* 0x000000ffff077224 */ /* 0x000fe200078e0003 */
[----:B------:R-:W-:Y:S06]  /*04a0*/  BRA `(.L_x_18) ;  /* 0x0000000000107947 */ /* 0x000fec0003800000 */
.L_x_17:
[----:B------:R-:W0:Y:S02]  /*04b0*/  MUFU.RCP R7, R0 ;  /* 0x0000000000077308 */ /* 0x000e240000001000 */
[----:B0-----:R-:W-:-:S04]  /*04c0*/  FFMA R3, R0, R7, -1 ;  /* 0xbf80000000037423 */ /* 0x001fc80000000007 */
[----:B------:R-:W-:-:S04]  /*04d0*/  FADD.FTZ R4, -R3, -RZ ;  /* 0x800000ff03047221 */ /* 0x000fc80000010100 */
[----:B------:R-:W-:-:S07]  /*04e0*/  FFMA R7, R7, R4, R7 ;  /* 0x0000000407077223 */ /* 0x000fce0000000007 */
.L_x_18:
[----:B------:R-:W0:Y:S02]  /*04f0*/  LDC.64 R4, c[0x0][0x390] ;  /* 0x0000e400ff047b82 */ /* 0x000e240000000a00 */
[----:B0-----:R-:W-:-:S05]  /*0500*/  IMAD.WIDE.U32 R2, R2, 0x4, R4 ;  /* 0x0000000402027825 */ /* 0x001fca00078e0004 */
[----:B------:R-:W-:Y:S01]  /*0510*/  STG.E desc[UR8][R2.64], R7 ;  /* 0x0000000702007986 */ /* 0x000fe2000c101908 */
[----:B------:R-:W-:Y:S05]  /*0520*/  EXIT ;  /* 0x000000000000794d */ /* 0x000fea0003800000 */
.L_x_16:
[----:B0-----:R-:W0:Y:S01]  /*0530*/  LDS.64 R6, [UR4] ;  /* 0x00000004ff067984 */ /* 0x001e220008000a00 */
[----:B------:R-:W1:Y:S01]  /*0540*/  LDC.64 R4, c[0x0][0x398] ;  /* 0x0000e600ff047b82 */ /* 0x000e620000000a00 */
[----:B------:R-:W2:Y:S02]  /*0550*/  LDCU UR5, c[0x0][0x3a4] ;  /* 0x00007480ff0577ac */ /* 0x000ea40008000800 */
[----:B--2---:R-:W-:-:S04]  /*0560*/  IMAD R3, R3, UR5, R2 ;  /* 0x0000000503037c24 */ /* 0x004fc8000f8e0202 */
[----:B-1----:R-:W-:-:S04]  /*0570*/  IMAD.WIDE.U32 R2, R3, 0x4, R4 ;  /* 0x0000000403027825 */ /* 0x002fc800078e0004 */
[----:B0-----:R-:W-:-:S05]  /*0580*/  FADD R7, R7, R6 ;  /* 0x0000000607077221 */ /* 0x001fca0000000000 */
[----:B------:R-:W-:Y:S04]  /*0590*/  STS [UR4], R7 ;  /* 0x00000007ff007988 */ /* 0x000fe80008000804 */
[----:B------:R-:W-:Y:S01]  /*05a0*/  STG.E desc[UR8][R2.64], R7 ;  /* 0x0000000702007986 */ /* 0x000fe2000c101908 */
[----:B------:R-:W-:Y:S05]  /*05b0*/  EXIT ;  /* 0x000000000000794d */ /* 0x000fea0003800000 */
        .weak           $__internal_2_$__cuda_sm20_rcp_rn_f32_slowpath
        .type           $__internal_2_$__cuda_sm20_rcp_rn_f32_slowpath,@function
        .size           $__internal_2_$__cuda_sm20_rcp_rn_f32_slowpath,(.L_x_110 - $__internal_2_$__cuda_sm20_rcp_rn_f32_slowpath)
$__internal_2_$__cuda_sm20_rcp_rn_f32_slowpath:
        /* <DEDUP_REMOVED lines=15> */
.L_x_19:
        /* <DEDUP_REMOVED lines=33> */
.L_x_21:
[----:B------:R2:W3:Y:S02]  /*08c0*/  MUFU.RCP R3, R0 ;  /* 0x0000000000037308 */ /* 0x0004e40000001000 */
.L_x_20:
[----:B------:R-:W-:-:S04]  /*08d0*/  HFMA2 R5, -RZ, RZ, 0, 0 ;  /* 0x00000000ff057431 */ /* 0x000fc800000001ff */
[----:B0123--:R-:W-:Y:S05]  /*08e0*/  RET.REL.NODEC R4 `(_Z13step_forward1ILj8EEvPfS0_S0_S0_jj) ;  /* 0xfffffff404c47950 */ /* 0x00ffea0003c3ffff */
.L_x_22:
        /* <DEDUP_REMOVED lines=9> */
.L_x_110:


//--------------------- .text._Z13step_forward1ILj16EEvPfS0_S0_S0_jj --------------------------
	.section	.text._Z13step_forward1ILj16EEvPfS0_S0_S0_jj,"ax",@progbits
	.align	128
        .global         _Z13step_forward1ILj16EEvPfS0_S0_S0_jj
        .type           _Z13step_forward1ILj16EEvPfS0_S0_S0_jj,@function
        .size           _Z13step_forward1ILj16EEvPfS0_S0_S0_jj,(.L_x_111 - _Z13step_forward1ILj16EEvPfS0_S0_S0_jj)
        .other          _Z13step_forward1ILj16EEvPfS0_S0_S0_jj,@"STO_CUDA_ENTRY STV_DEFAULT"
_Z13step_forward1ILj16EEvPfS0_S0_S0_jj:
.text._Z13step_forward1ILj16EEvPfS0_S0_S0_jj:
        /* <DEDUP_REMOVED lines=54> */
[----:B------:R-:W2:Y:S01]  /*0360*/  LDS.64 R6, [UR4] ;  /* 0x00000004ff067984 */ /* 0x000ea20008000a00 */
[----:B-1----:R-:W-:-:S06]  /*0370*/  IMAD.WIDE.U32 R4, R2, 0x4, R4 ;  /* 0x0000000402047825 */ /* 0x002fcc00078e0004 */
[----:B------:R-:W2:Y:S01]  /*0380*/  LDG.E R4, desc[UR8][R4.64] ;  /* 0x0000000804047981 */ /* 0x000ea2000c1e1900 */
[----:B------:R-:W-:Y:S02]  /*0390*/  IMAD.MOV.U32 R0, RZ, RZ, 0x3bbb989d ;  /* 0x3bbb989dff007424 */ /* 0x000fe400078e00ff */
[----:B--2---:R-:W-:Y:S01]  /*03a0*/  FADD R3, R7, R4 ;  /* 0x0000000407037221 */ /* 0x004fe20000000000 */
[----:B------:R-:W-:-:S03]  /*03b0*/  HFMA2 R7, -RZ, RZ, 3.7421875, 0 ;  /* 0x437c0000ff077431 */ /* 0x000fc600000001ff */
[----:B------:R-:W-:-:S04]  /*03c0*/  FADD R3, R3, R6 ;  /* 0x0000000603037221 */ /* 0x000fc80000000000 */
[----:B------:R-:W-:Y:S01]  /*03d0*/  FFMA.SAT R0, R3, -R0, 0.5 ;  /* 0x3f00000003007423 */ /* 0x000fe20000002800 */
[----:B------:R1:W-:Y:S03]  /*03e0*/  STS [UR4], R3 ;  /* 0x00000003ff007988 */ /* 0x0003e60008000804 */
[----:B------:R-:W-:Y:S02]  /*03f0*/  FFMA.RM R0, R0, R7, 12582913 ;  /* 0x4b40000100007423 */ /* 0x000fe40000004007 */
[----:B------:R-:W2:Y:S02]  /*0400*/  LDC.64 R6, c[0x0][0x398] ;  /* 0x0000e600ff067b82 */ /* 0x000ea40000000a00 */
[C---:B0-----:R-:W-:Y:S01]  /*0410*/  FADD R8, R0.reuse, -12583039 ;  /* 0xcb40007f00087421 */ /* 0x041fe20000000000 */
[----:B------:R-:W-:-:S03]  /*0420*/  IMAD.SHL.U32 R0, R0, 0x800000, RZ ;  /* 0x0080000000007824 */ /* 0x000fc600078e00ff */
[----:B------:R-:W-:-:S04]  /*0430*/  FFMA R8, R3, -1.4426950216293334961, -R8 ;  /* 0xbfb8aa3b03087823 */ /* 0x000fc80000000808 */
[----:B------:R-:W-:-:S04]  /*0440*/  FFMA R8, R3, -1.925963033500011079e-08, R8 ;  /* 0xb2a5706003087823 */ /* 0x000fc80000000008 */
[----:B------:R-:W0:Y:S01]  /*0450*/  MUFU.EX2 R9, R8 ;  /* 0x0000000800097308 */ /* 0x000e220000000800 */
[----:B--2---:R-:W-:-:S05]  /*0460*/  IMAD.WIDE.U32 R4, R2, 0x4, R6 ;  /* 0x0000000402047825 */ /* 0x004fca00078e0006 */
[----:B------:R1:W-:Y:S01]  /*0470*/  STG.E desc[UR8][R4.64], R3 ;  /* 0x0000000304007986 */ /* 0x0003e2000c101908 */
[----:B0-----:R-:W-:-:S05]  /*0480*/  FFMA R0, R0, R9, 1 ;  /* 0x3f80000000007423 */ /* 0x001fca0000000009 */
[----:B------:R-:W-:-:S04]  /*0490*/  IADD3 R6, PT, PT, R0, 0x1800000, RZ ;  /* 0x0180000000067810 */ /* 0x000fc80007ffe0ff */
[----:B------:R-:W-:-:S04]  /*04a0*/  LOP3.LUT R6, R6, 0x7f800000, RZ, 0xc0, !PT ;  /* 0x7f80000006067812 */ /* 0x000fc800078ec0ff */
[----:B------:R-:W-:-:S13]  /*04b0*/  ISETP.GT.U32.AND P0, PT, R6, 0x1ffffff, PT ;  /* 0x01ffffff0600780c */ /* 0x000fda0003f04070 */
[----:B-1----:R-:W-:Y:S05]  /*04c0*/  @P0 BRA `(.L_x_24) ;  /* 0x0000000000100947 */ /* 0x002fea0003800000 */
[----:B------:R-:W-:-:S07]  /*04d0*/  MOV R4, 0x4f0 ;  /* 0x000004f000047802 */ /* 0x000fce0000000f00 */
[----:B------:R-:W-:Y:S05]  /*04e0*/  CALL.REL.NOINC `($__internal_3_$__cuda_sm20_rcp_rn_f32_slowpath) ;  /* 0x00000000004c7944 */ /* 0x000fea0003c00000 */
[----:B------:R-:W-:Y:S01]  /*04f0*/  IMAD.MOV.U32 R7, RZ, RZ, R3 ;  /* 0x000000ffff077224 */ /* 0x000fe200078e0003 */
[----:B------:R-:W-:Y:S06]  /*0500*/  BRA `(.L_x_25) ;  /* 0x0000000000107947 */ /* 0x000fec0003800000 */
.L_x_24:
[----:B------:R-:W0:Y:S02]  /*0510*/  MUFU.RCP R7, R0 ;  /* 0x0000000000077308 */ /* 0x000e240000001000 */
[----:B0-----:R-:W-:-:S04]  /*0520*/  FFMA R3, R0, R7, -1 ;  /* 0xbf80000000037423 */ /* 0x001fc80000000007 */
[----:B------:R-:W-:-:S04]  /*0530*/  FADD.FTZ R4, -R3, -RZ ;  /* 0x800000ff03047221 */ /* 0x000fc80000010100 */
[----:B------:R-:W-:-:S07]  /*0540*/  FFMA R7, R7, R4, R7 ;  /* 0x0000000407077223 */ /* 0x000fce0000000007 */
.L_x_25:
[----:B------:R-:W0:Y:S02]  /*0550*/  LDC.64 R4, c[0x0][0x390] ;  /* 0x0000e400ff047b82 */ /* 0x000e240000000a00 */
[----:B0-----:R-:W-:-:S05]  /*0560*/  IMAD.WIDE.U32 R2, R2, 0x4, R4 ;  /* 0x0000000402027825 */ /* 0x001fca00078e0004 */
[----:B------:R-:W-:Y:S01]  /*0570*/  STG.E desc[UR8][R2.64], R7 ;  /* 0x0000000702007986 */ /* 0x000fe2000c101908 */
[----:B------:R-:W-:Y:S05]  /*0580*/  EXIT ;  /* 0x000000000000794d */ /* 0x000fea0003800000 */
.L_x_23:
[----:B------:R-:W1:Y:S01]  /*0590*/  LDS.64 R6, [UR4] ;  /* 0x00000004ff067984 */ /* 0x000e620008000a00 */
[----:B------:R-:W2:Y:S01]  /*05a0*/  LDC.64 R4, c[0x0][0x398] ;  /* 0x0000e600ff047b82 */ /* 0x000ea20000000a00 */
[----:B------:R-:W3:Y:S02]  /*05b0*/  LDCU UR5, c[0x0][0x3a4] ;  /* 0x00007480ff0577ac */ /* 0x000ee40008000800 */
[----:B---3--:R-:W-:-:S04]  /*05c0*/  IMAD R3, R3, UR5, R2 ;  /* 0x0000000503037c24 */ /* 0x008fc8000f8e0202 */
[----:B--2---:R-:W-:-:S04]  /*05d0*/  IMAD.WIDE.U32 R2, R3, 0x4, R4 ;  /* 0x0000000403027825 */ /* 0x004fc800078e0004 */
[----:B-1----:R-:W-:-:S05]  /*05e0*/  FADD R7, R7, R6 ;  /* 0x0000000607077221 */ /* 0x002fca0000000000 */
[----:B------:R-:W-:Y:S04]  /*05f0*/  STS [UR4], R7 ;  /* 0x00000007ff007988 */ /* 0x000fe80008000804 */
[----:B------:R-:W-:Y:S01]  /*0600*/  STG.E desc[UR8][R2.64], R7 ;  /* 0x0000000702007986 */ /* 0x000fe2000c101908 */
[----:B------:R-:W-:Y:S05]  /*0610*/  EXIT ;  /* 0x000000000000794d */ /* 0x000fea0003800000 */
        .weak           $__internal_3_$__cuda_sm20_rcp_rn_f32_slowpath
        .type           $__internal_3_$__cuda_sm20_rcp_rn_f32_slowpath,@function
        .size           $__internal_3_$__cuda_sm20_rcp_rn_f32_slowpath,(.L_x_111 - $__internal_3_$__cuda_sm20_rcp_rn_f32_slowpath)
$__internal_3_$__cuda_sm20_rcp_rn_f32_slowpath:
        /* <DEDUP_REMOVED lines=15> */
.L_x_26:
        /* <DEDUP_REMOVED lines=33> */
.L_x_28:
[----:B------:R2:W3:Y:S02]  /*0920*/  MUFU.RCP R3, R0 ;  /* 0x0000000000037308 */ /* 0x0004e40000001000 */
.L_x_27:
[----:B------:R-:W-:-:S04]  /*0930*/  HFMA2 R5, -RZ, RZ, 0, 0 ;  /* 0x00000000ff057431 */ /* 0x000fc800000001ff */
[----:B0123--:R-:W-:Y:S05]  /*0940*/  RET.REL.NODEC R4 `(_Z13step_forward1ILj16EEvPfS0_S0_S0_jj) ;  /* 0xfffffff404ac7950 */ /* 0x00ffea0003c3ffff */
.L_x_29:
        /* <DEDUP_REMOVED lines=11> */
.L_x_111:


//--------------------- .text._Z13step_forward1ILj32EEvPfS0_S0_S0_jj --------------------------
	.section	.text._Z13step_forward1ILj32EEvPfS0_S0_S0_jj,"ax",@progbits
	.align	128
        .global         _Z13step_forward1ILj32EEvPfS0_S0_S0_jj
        .type           _Z13step_forward1ILj32EEvPfS0_S0_S0_jj,@function
        .size           _Z13step_forward1ILj32EEvPfS0_S0_S0_jj,(.L_x_112 - _Z13step_forward1ILj32EEvPfS0_S0_S0_jj)
        .other          _Z13step_forward1ILj32EEvPfS0_S0_S0_jj,@"STO_CUDA_ENTRY STV_DEFAULT"
_Z13step_forward1ILj32EEvPfS0_S0_S0_jj:
.text._Z13step_forward1ILj32EEvPfS0_S0_S0_jj:
        /* <DEDUP_REMOVED lines=84> */
[----:B------:R-:W-:Y:S05]  /*0540*/  CALL.REL.NOINC `($__internal_4_$__cuda_sm20_rcp_rn_f32_slowpath) ;  /* 0x00000000004c7944 */ /* 0x000fea0003c00000 */
[----:B------:R-:W-:Y:S01]  /*0550*/  IMAD.MOV.U32 R7, RZ, RZ, R3 ;  /* 0x000000ffff077224 */ /* 0x000fe200078e0003 */
[----:B------:R-:W-:Y:S06]  /*0560*/  BRA `(.L_x_32) ;  /* 0x0000000000107947 */ /* 0x000fec0003800000 */
.L_x_31:
[----:B------:R-:W0:Y:S02]  /*0570*/  MUFU.RCP R7, R0 ;  /* 0x0000000000077308 */ /* 0x000e240000001000 */
[----:B0-----:R-:W-:-:S04]  /*0580*/  FFMA R3, R0, R7, -1 ;  /* 0xbf80000000037423 */ /* 0x001fc80000000007 */
[----:B------:R-:W-:-:S04]  /*0590*/  FADD.FTZ R4, -R3, -RZ ;  /* 0x800000ff03047221 */ /* 0x000fc80000010100 */
[----:B------:R-:W-:-:S07]  /*05a0*/  FFMA R7, R7, R4, R7 ;  /* 0x0000000407077223 */ /* 0x000fce0000000007 */
.L_x_32:
[----:B------:R-:W0:Y:S02]  /*05b0*/  LDC.64 R4, c[0x0][0x390] ;  /* 0x0000e400ff047b82 */ /* 0x000e240000000a00 */
[----:B0-----:R-:W-:-:S05]  /*05c0*/  IMAD.WIDE.U32 R2, R2, 0x4, R4 ;  /* 0x0000000402027825 */ /* 0x001fca00078e0004 */
[----:B------:R-:W-:Y:S01]  /*05d0*/  STG.E desc[UR8][R2.64], R7 ;  /* 0x0000000702007986 */ /* 0x000fe2000c101908 */
[----:B------:R-:W-:Y:S05]  /*05e0*/  EXIT ;  /* 0x000000000000794d */ /* 0x000fea0003800000 */
.L_x_30:
        /* <DEDUP_REMOVED lines=9> */
        .weak           $__internal_4_$__cuda_sm20_rcp_rn_f32_slowpath
        .type           $__internal_4_$__cuda_sm20_rcp_rn_f32_slowpath,@function
        .size           $__internal_4_$__cuda_sm20_rcp_rn_f32_slowpath,(.L_x_112 - $__internal_4_$__cuda_sm20_rcp_rn_f32_slowpath)
$__internal_4_$__cuda_sm20_rcp_rn_f32_slowpath:
        /* <DEDUP_REMOVED lines=15> */
.L_x_33:
        /* <DEDUP_REMOVED lines=33> */
.L_x_35:
[----:B------:R2:W3:Y:S02]  /*0980*/  MUFU.RCP R3, R0 ;  /* 0x0000000000037308 */ /* 0x0004e40000001000 */
.L_x_34:
[----:B------:R-:W-:-:S04]  /*0990*/  HFMA2 R5, -RZ, RZ, 0, 0 ;  /* 0x00000000ff057431 */ /* 0x000fc800000001ff */
[----:B0123--:R-:W-:Y:S05]  /*09a0*/  RET.REL.NODEC R4 `(_Z13step_forward1ILj32EEvPfS0_S0_S0_jj) ;  /* 0xfffffff404947950 */ /* 0x00ffea0003c3ffff */
.L_x_36:
        /* <DEDUP_REMOVED lines=13> */
.L_x_112:


//--------------------- .text._Z13step_forward1ILj64EEvPfS0_S0_S0_jj --------------------------
	.section	.text._Z13step_forward1ILj64EEvPfS0_S0_S0_jj,"ax",@progbits
	.align	128
        .global         _Z13step_forward1ILj64EEvPfS0_S0_S0_jj
        .type           _Z13step_forward1ILj64EEvPfS0_S0_S0_jj,@function
        .size           _Z13step_forward1ILj64EEvPfS0_S0_S0_jj,(.L_x_113 - _Z13step_forward1ILj64EEvPfS0_S0_S0_jj)
        .other          _Z13step_forward1ILj64EEvPfS0_S0_S0_jj,@"STO_CUDA_ENTRY STV_DEFAULT"
_Z13step_forward1ILj64EEvPfS0_S0_S0_jj:
.text._Z13step_forward1ILj64EEvPfS0_S0_S0_jj:
        /* <DEDUP_REMOVED lines=90> */
[----:B------:R-:W-:Y:S05]  /*05a0*/  CALL.REL.NOINC `($__internal_5_$__cuda_sm20_rcp_rn_f32_slowpath) ;  /* 0x00000000004c7944 */ /* 0x000fea0003c00000 */
[----:B------:R-:W-:Y:S01]  /*05b0*/  IMAD.MOV.U32 R7, RZ, RZ, R3 ;  /* 0x000000ffff077224 */ /* 0x000fe200078e0003 */
[----:B------:R-:W-:Y:S06]  /*05c0*/  BRA `(.L_x_39) ;  /* 0x0000000000107947 */ /* 0x000fec0003800000 */
.L_x_38:
[----:B------:R-:W0:Y:S02]  /*05d0*/  MUFU.RCP R7, R0 ;  /* 0x0000000000077308 */ /* 0x000e240000001000 */
[----:B0-----:R-:W-:-:S04]  /*05e0*/  FFMA R3, R0, R7, -1 ;  /* 0xbf80000000037423 */ /* 0x001fc80000000007 */
[----:B------:R-:W-:-:S04]  /*05f0*/  FADD.FTZ R4, -R3, -RZ ;  /* 0x800000ff03047221 */ /* 0x000fc80000010100 */
[----:B------:R-:W-:-:S07]  /*0600*/  FFMA R7, R7, R4, R7 ;  /* 0x0000000407077223 */ /* 0x000fce0000000007 */
.L_x_39:
[----:B------:R-:W0:Y:S02]  /*0610*/  LDC.64 R4, c[0x0][0x390] ;  /* 0x0000e400ff047b82 */ /* 0x000e240000000a00 */
[----:B0-----:R-:W-:-:S05]  /*0620*/  IMAD.WIDE.U32 R2, R2, 0x4, R4 ;  /* 0x0000000402027825 */ /* 0x001fca00078e0004 */
[----:B------:R-:W-:Y:S01]  /*0630*/  STG.E desc[UR8][R2.64], R7 ;  /* 0x0000000702007986 */ /* 0x000fe2000c101908 */
[----:B------:R-:W-:Y:S05]  /*0640*/  EXIT ;  /* 0x000000000000794d */ /* 0x000fea0003800000 */
.L_x_37:
        /* <DEDUP_REMOVED lines=9> */
        .weak           $__internal_5_$__cuda_sm20_rcp_rn_f32_slowpath
        .type           $__internal_5_$__cuda_sm20_rcp_rn_f32_slowpath,@function
        .size           $__internal_5_$__cuda_sm20_rcp_rn_f32_slowpath,(.L_x_113 - $__internal_5_$__cuda_sm20_rcp_rn_f32_slowpath)
$__internal_5_$__cuda_sm20_rcp_rn_f32_slowpath:
        /* <DEDUP_REMOVED lines=15> */
.L_x_40:
        /* <DEDUP_REMOVED lines=33> */
.L_x_42:
[----:B------:R2:W3:Y:S02]  /*09e0*/  MUFU.RCP R3, R0 ;  /* 0x0000000000037308 */ /* 0x0004e40000001000 */
.L_x_41:
[----:B------:R-:W-:-:S04]  /*09f0*/  HFMA2 R5, -RZ, RZ, 0, 0 ;  /* 0x00000000ff057431 */ /* 0x000fc800000001ff */
[----:B0123--:R-:W-:Y:S05]  /*0a00*/  RET.REL.NODEC R4 `(_Z13step_forward1ILj64EEvPfS0_S0_S0_jj) ;  /* 0xfffffff4047c7950 */ /* 0x00ffea0003c3ffff */
.L_x_43:
        /* <DEDUP_REMOVED lines=15> */
.L_x_113:


//--------------------- .text._Z13step_forward1ILj128EEvPfS0_S0_S0_jj --------------------------
	.section	.text._Z13step_forward1ILj128EEvPfS0_S0_S0_jj,"ax",@progbits
	.align	128
        .global         _Z13step_forward1ILj128EEvPfS0_S0_S0_jj
        .type           _Z13step_forward1ILj128EEvPfS0_S0_S0_jj,@function
        .size           _Z13step_forward1ILj128EEvPfS0_S0_S0_jj,(.L_x_114 - _Z13step_forward1ILj128EEvPfS0_S0_S0_jj)
        .other          _Z13step_forward1ILj128EEvPfS0_S0_S0_jj,@"STO_CUDA_ENTRY STV_DEFAULT"
_Z13step_forward1ILj128EEvPfS0_S0_S0_jj:
.text._Z13step_forward1ILj128EEvPfS0_S0_S0_jj:
        /* <DEDUP_REMOVED lines=96> */
[----:B------:R-:W-:Y:S05]  /*0600*/  CALL.REL.NOINC `($__internal_6_$__cuda_sm20_rcp_rn_f32_slowpath) ;  /* 0x00000000004c7944 */ /* 0x000fea0003c00000 */
[----:B------:R-:W-:Y:S01]  /*0610*/  IMAD.MOV.U32 R7, RZ, RZ, R3 ;  /* 0x000000ffff077224 */ /* 0x000fe200078e0003 */
[----:B------:R-:W-:Y:S06]  /*0620*/  BRA `(.L_x_46) ;  /* 0x0000000000107947 */ /* 0x000fec0003800000 */
.L_x_45:
[----:B------:R-:W0:Y:S02]  /*0630*/  MUFU.RCP R7, R0 ;  /* 0x0000000000077308 */ /* 0x000e240000001000 */
[----:B0-----:R-:W-:-:S04]  /*0640*/  FFMA R3, R0, R7, -1 ;  /* 0xbf80000000037423 */ /* 0x001fc80000000007 */
[----:B------:R-:W-:-:S04]  /*0650*/  FADD.FTZ R4, -R3, -RZ ;  /* 0x800000ff03047221 */ /* 0x000fc80000010100 */
[----:B------:R-:W-:-:S07]  /*0660*/  FFMA R7, R7, R4, R7 ;  /* 0x0000000407077223 */ /* 0x000fce0000000007 */
.L_x_46:
[----:B------:R-:W0:Y:S02]  /*0670*/  LDC.64 R4, c[0x0][0x390] ;  /* 0x0000e400ff047b82 */ /* 0x000e240000000a00 */
[----:B0-----:R-:W-:-:S05]  /*0680*/  IMAD.WIDE.U32 R2, R2, 0x4, R4 ;  /* 0x0000000402027825 */ /* 0x001fca00078e0004 */
[----:B------:R-:W-:Y:S01]  /*0690*/  STG.E desc[UR8][R2.64], R7 ;  /* 0x0000000702007986 */ /* 0x000fe2000c101908 */
[----:B------:R-:W-:Y:S05]  /*06a0*/  EXIT ;  /* 0x000000000000794d */ /* 0x000fea0003800000 */
.L_x_44:
        /* <DEDUP_REMOVED lines=9> */
        .weak           $__internal_6_$__cuda_sm20_rcp_rn_f32_slowpath
        .type           $__internal_6_$__cuda_sm20_rcp_rn_f32_slowpath,@function
        .size           $__internal_6_$__cuda_sm20_rcp_rn_f32_slowpath,(.L_x_114 - $__internal_6_$__cuda_sm20_rcp_rn_f32_slowpath)
$__internal_6_$__cuda_sm20_rcp_rn_f32_slowpath:
        /* <DEDUP_REMOVED lines=15> */
.L_x_47:
        /* <DEDUP_REMOVED lines=33> */
.L_x_49:
[----:B------:R2:W3:Y:S02]  /*0a40*/  MUFU.RCP R3, R0 ;  /* 0x0000000000037308 */ /* 0x0004e40000001000 */
.L_x_48:
[----:B------:R-:W-:-:S04]  /*0a50*/  HFMA2 R5, -RZ, RZ, 0, 0 ;  /* 0x00000000ff057431 */ /* 0x000fc800000001ff */
[----:B0123--:R-:W-:Y:S05]  /*0a60*/  RET.REL.NODEC R4 `(_Z13step_forward1ILj128EEvPfS0_S0_S0_jj) ;  /* 0xfffffff404647950 */ /* 0x00ffea0003c3ffff */
.L_x_50:
        /* <DEDUP_REMOVED lines=9> */
.L_x_114:


//--------------------- .text._Z13step_forward1ILj256EEvPfS0_S0_S0_jj --------------------------
	.section	.text._Z13step_forward1ILj256EEvPfS0_S0_S0_jj,"ax",@progbits
	.align	128
        .global         _Z13step_forward1ILj256EEvPfS0_S0_S0_jj
        .type           _Z13step_forward1ILj256EEvPfS0_S0_S0_jj,@function
        .size           _Z13step_forward1ILj256EEvPfS0_S0_S0_jj,(.L_x_115 - _Z13step_forward1ILj256EEvPfS0_S0_S0_jj)
        .other          _Z13step_forward1ILj256EEvPfS0_S0_S0_jj,@"STO_CUDA_ENTRY STV_DEFAULT"
_Z13step_forward1ILj256EEvPfS0_S0_S0_jj:
.text._Z13step_forward1ILj256EEvPfS0_S0_S0_jj:
        /* <DEDUP_REMOVED lines=102> */
[----:B------:R-:W-:Y:S05]  /*0660*/  CALL.REL.NOINC `($__internal_7_$__cuda_sm20_rcp_rn_f32_slowpath) ;  /* 0x00000000004c7944 */ /* 0x000fea0003c00000 */
[----:B------:R-:W-:Y:S01]  /*0670*/  IMAD.MOV.U32 R7, RZ, RZ, R3 ;  /* 0x000000ffff077224 */ /* 0x000fe200078e0003 */
[----:B------:R-:W-:Y:S06]  /*0680*/  BRA `(.L_x_53) ;  /* 0x0000000000107947 */ /* 0x000fec0003800000 */
.L_x_52:
[----:B------:R-:W0:Y:S02]  /*0690*/  MUFU.RCP R7, R0 ;  /* 0x0000000000077308 */ /* 0x000e240000001000 */
[----:B0-----:R-:W-:-:S04]  /*06a0*/  FFMA R3, R0, R7, -1 ;  /* 0xbf80000000037423 */ /* 0x001fc80000000007 */
[----:B------:R-:W-:-:S04]  /*06b0*/  FADD.FTZ R4, -R3, -RZ ;  /* 0x800000ff03047221 */ /* 0x000fc80000010100 */
[----:B------:R-:W-:-:S07]  /*06c0*/  FFMA R7, R7, R4, R7 ;  /* 0x0000000407077223 */ /* 0x000fce0000000007 */
.L_x_53:
[----:B------:R-:W0:Y:S02]  /*06d0*/  LDC.64 R4, c[0x0][0x390] ;  /* 0x0000e400ff047b82 */ /* 0x000e240000000a00 */
[----:B0-----:R-:W-:-:S05]  /*06e0*/  IMAD.WIDE.U32 R2, R2, 0x4, R4 ;  /* 0x0000000402027825 */ /* 0x001fca00078e0004 */
[----:B------:R-:W-:Y:S01]  /*06f0*/  STG.E desc[UR8][R2.64], R7 ;  /* 0x0000000702007986 */ /* 0x000fe2000c101908 */
[----:B------:R-:W-:Y:S05]  /*0700*/  EXIT ;  /* 0x000000000000794d */ /* 0x000fea0003800000 */
.L_x_51:
        /* <DEDUP_REMOVED lines=9> */
        .weak           $__internal_7_$__cuda_sm20_rcp_rn_f32_slowpath
        .type           $__internal_7_$__cuda_sm20_rcp_rn_f32_slowpath,@function
        .size           $__internal_7_$__cuda_sm20_rcp_rn_f32_slowpath,(.L_x_115 - $__internal_7_$__cuda_sm20_rcp_rn_f32_slowpath)
$__internal_7_$__cuda_sm20_rcp_rn_f32_slowpath:
        /* <DEDUP_REMOVED lines=15> */
.L_x_54:
        /* <DEDUP_REMOVED lines=33> */
.L_x_56:
[----:B------:R2:W3:Y:S02]  /*0aa0*/  MUFU.RCP R3, R0 ;  /* 0x0000000000037308 */ /* 0x0004e40000001000 */
.L_x_55:
[----:B------:R-:W-:-:S04]  /*0ab0*/  HFMA2 R5, -RZ, RZ, 0, 0 ;  /* 0x00000000ff057431 */ /* 0x000fc800000001ff */
[----:B0123--:R-:W-:Y:S05]  /*0ac0*/  RET.REL.NODEC R4 `(_Z13step_forward1ILj256EEvPfS0_S0_S0_jj) ;  /* 0xfffffff4044c7950 */ /* 0x00ffea0003c3ffff */
.L_x_57:
        /* <DEDUP_REMOVED lines=11> */
.L_x_115:


//--------------------- .text._Z13step_forward1ILj512EEvPfS0_S0_S0_jj --------------------------
	.section	.text._Z13step_forward1ILj512EEvPfS0_S0_S0_jj,"ax",@progbits
	.align	128
        .global         _Z13step_forward1ILj512EEvPfS0_S0_S0_jj
        .type           _Z13step_forward1ILj512EEvPfS0_S0_S0_jj,@function
        .size           _Z13step_forward1ILj512EEvPfS0_S0_S0_jj,(.L_x_116 - _Z13step_forward1ILj512EEvPfS0_S0_S0_jj)
        .other          _Z13step_forward1ILj512EEvPfS0_S0_S0_jj,@"STO_CUDA_ENTRY STV_DEFAULT"
_Z13step_forward1ILj512EEvPfS0_S0_S0_jj:
.text._Z13step_forward1ILj512EEvPfS0_S0_S0_jj:
        /* <DEDUP_REMOVED lines=108> */
[----:B------:R-:W-:Y:S05]  /*06c0*/  CALL.REL.NOINC `($__internal_8_$__cuda_sm20_rcp_rn_f32_slowpath) ;  /* 0x00000000004c7944 */ /* 0x000fea0003c00000 */
[----:B------:R-:W-:Y:S01]  /*06d0*/  IMAD.MOV.U32 R7, RZ, RZ, R3 ;  /* 0x000000ffff077224 */ /* 0x000fe200078e0003 */
[----:B------:R-:W-:Y:S06]  /*06e0*/  BRA `(.L_x_60) ;  /* 0x0000000000107947 */ /* 0x000fec0003800000 */
.L_x_59:
[----:B------:R-:W0:Y:S02]  /*06f0*/  MUFU.RCP R7, R0 ;  /* 0x0000000000077308 */ /* 0x000e240000001000 */
[----:B0-----:R-:W-:-:S04]  /*0700*/  FFMA R3, R0, R7, -1 ;  /* 0xbf80000000037423 */ /* 0x001fc80000000007 */
[----:B------:R-:W-:-:S04]  /*0710*/  FADD.FTZ R4, -R3, -RZ ;  /* 0x800000ff03047221 */ /* 0x000fc80000010100 */
[----:B------:R-:W-:-:S07]  /*0720*/  FFMA R7, R7, R4, R7 ;  /* 0x0000000407077223 */ /* 0x000fce0000000007 */
.L_x_60:
[----:B------:R-:W0:Y:S02]  /*0730*/  LDC.64 R4, c[0x0][0x390] ;  /* 0x0000e400ff047b82 */ /* 0x000e240000000a00 */
[----:B0-----:R-:W-:-:S05]  /*0740*/  IMAD.WIDE.U32 R2, R2, 0x4, R4 ;  /* 0x0000000402027825 */ /* 0x001fca00078e0004 */
[----:B------:R-:W-:Y:S01]  /*0750*/  STG.E desc[UR8][R2.64], R7 ;  /* 0x0000000702007986 */ /* 0x000fe2000c101908 */
[----:B------:R-:W-:Y:S05]  /*0760*/  EXIT ;  /* 0x000000000000794d */ /* 0x000fea0003800000 */
.L_x_58:
        /* <DEDUP_REMOVED lines=9> */
        .weak           $__internal_8_$__cuda_sm20_rcp_rn_f32_slowpath
        .type           $__internal_8_$__cuda_sm20_rcp_rn_f32_slowpath,@function
        .size           $__internal_8_$__cuda_sm20_rcp_rn_f32_slowpath,(.L_x_116 - $__internal_8_$__cuda_sm20_rcp_rn_f32_slowpath)
$__internal_8_$__cuda_sm20_rcp_rn_f32_slowpath:
        /* <DEDUP_REMOVED lines=15> */
.L_x_61:
        /* <DEDUP_REMOVED lines=33> */
.L_x_63:
[----:B------:R2:W3:Y:S02]  /*0b00*/  MUFU.RCP R3, R0 ;  /* 0x0000000000037308 */ /* 0x0004e40000001000 */
.L_x_62:
[----:B------:R-:W-:-:S04]  /*0b10*/  HFMA2 R5, -RZ, RZ, 0, 0 ;  /* 0x00000000ff057431 */ /* 0x000fc800000001ff */
[----:B0123--:R-:W-:Y:S05]  /*0b20*/  RET.REL.NODEC R4 `(_Z13step_forward1ILj512EEvPfS0_S0_S0_jj) ;  /* 0xfffffff404347950 */ /* 0x00ffea0003c3ffff */
.L_x_64:
        /* <DEDUP_REMOVED lines=13> */
.L_x_116:


//--------------------- .text._Z13step_forward2ILj2EEvPfS0_S0_j --------------------------
	.section	.text._Z13step_forward2ILj2EEvPfS0_S0_j,"ax",@progbits
	.align	128
        .global         _Z13step_forward2ILj2EEvPfS0_S0_j
        .type           _Z13step_forward2ILj2EEvPfS0_S0_j,@function
        .size           _Z13step_forward2ILj2EEvPfS0_S0_j,(.L_x_117 - _Z13step_forward2ILj2EEvPfS0_S0_j)
        .other          _Z13step_forward2ILj2EEvPfS0_S0_j,@"STO_CUDA_ENTRY STV_DEFAULT"
_Z13step_forward2ILj2EEvPfS0_S0_j:
.text._Z13step_forward2ILj2EEvPfS0_S0_j:
[----:B------:R-:W-:Y:S01]  /*0000*/  LDC R1, c[0x0][0x37c] ;  /* 0x0000df00ff017b82 */ /* 0x000fe20000000800 */
[----:B------:R-:W0:Y:S01]  /*0010*/  S2R R0, SR_TID.Y ;  /* 0x0000000000007919 */ /* 0x000e220000002200 */
[----:B------:R-:W0:Y:S06]  /*0020*/  LDCU UR4, c[0x0][0x360] ;  /* 0x00006c00ff0477ac */ /* 0x000e2c0008000800 */
[----:B------:R-:W1:Y:S01]  /*0030*/  LDC.64 R2, c[0x0][0x380] ;  /* 0x0000e000ff027b82 */ /* 0x000e620000000a00 */
[----:B------:R-:W0:Y:S01]  /*0040*/  S2R R7, SR_TID.X ;  /* 0x0000000000077919 */ /* 0x000e220000002100 */
[----:B------:R-:W2:Y:S01]  /*0050*/  LDCU UR5, c[0x0][0x398] ;  /* 0x00007300ff0577ac */ /* 0x000ea20008000800 */
[----:B------:R-:W2:Y:S01]  /*0060*/  S2R R5, SR_CTAID.Z ;  /* 0x0000000000057919 */ /* 0x000ea20000002700 */
[----:B------:R-:W3:Y:S01]  /*0070*/  LDCU.64 UR6, c[0x0][0x358] ;  /* 0x00006b00ff0677ac */ /* 0x000ee20008000a00 */
[----:B0-----:R-:W-:-:S04]  /*0080*/  IMAD R0, R0, UR4, R7 ;  /* 0x0000000400007c24 */ /* 0x001fc8000f8e0207 */
[----:B--2---:R-:W-:-:S04]  /*0090*/  IMAD R7, R0, UR5, R5 ;  /* 0x0000000500077c24 */ /* 0x004fc8000f8e0205 */
[----:B-1----:R-:W-:-:S06]  /*00a0*/  IMAD.WIDE.U32 R6, R7, 0x4, R2 ;  /* 0x0000000407067825 */ /* 0x002fcc00078e0002 */
[----:B---3--:R-:W2:Y:S01]  /*00b0*/  LDG.E R6, desc[UR6][R6.64] ;  /* 0x0000000606067981 */ /* 0x008ea2000c1e1900 */
[----:B------:R-:W0:Y:S01]  /*00c0*/  S2UR UR5, SR_CgaCtaId ;  /* 0x00000000000579c3 */ /* 0x000e220000008800 */
[----:B------:R-:W-:Y:S01]  /*00d0*/  UMOV UR4, 0x400 ;  /* 0x0000040000047882 */ /* 0x000fe20000000000 */
[----:B------:R-:W-:Y:S01]  /*00e0*/  ISETP.NE.AND P0, PT, R0, RZ, PT ;  /* 0x000000ff0000720c */ /* 0x000fe20003f05270 */
[----:B0-----:R-:W-:-:S06]  /*00f0*/  ULEA UR4, UR5, UR4, 0x18 ;  /* 0x0000000405047291 */ /* 0x001fcc000f8ec0ff */
[----:B------:R-:W-:-:S05]  /*0100*/  LEA R9, R0, UR4, 0x2 ;  /* 0x0000000400097c11 */ /* 0x000fca000f8e10ff */
[----:B--2---:R0:W-:Y:S01]  /*0110*/  STS [R9], R6 ;  /* 0x0000000609007388 */ /* 0x0041e20000000800 */
[----:B------:R-:W-:Y:S06]  /*0120*/  BAR.SYNC.DEFER_BLOCKING 0x0 ;  /* 0x0000000000007b1d */ /* 0x000fec0000010000 */
[----:B------:R-:W-:Y:S05]  /*0130*/  @P0 EXIT ;  /* 0x000000000000094d */ /* 0x000fea0003800000 */
[----:B0-----:R-:W0:Y:S01]  /*0140*/  LDC.64 R6, c[0x0][0x388] ;  /* 0x0000e200ff067b82 */ /* 0x001e220000000a00 */
[----:B------:R-:W1:Y:S01]  /*0150*/  LDS.64 R8, [UR4] ;  /* 0x00000004ff087984 */ /* 0x000e620008000a00 */
[----:B0-----:R-:W-:-:S06]  /*0160*/  IMAD.WIDE.U32 R6, R5, 0x4, R6 ;  /* 0x0000000405067825 */ /* 0x001fcc00078e0006 */
[----:B------:R-:W1:Y:S01]  /*0170*/  LDG.E R6, desc[UR6][R6.64] ;  /* 0x0000000606067981 */ /* 0x000e62000c1e1900 */
[----:B------:R-:W-:Y:S02]  /*0180*/  HFMA2 R11, -RZ, RZ, 3.7421875, 0 ;  /* 0x437c0000ff0b7431 */ /* 0x000fe400000001ff */
[----:B------:R-:W-:Y:S02]  /*0190*/  IMAD.MOV.U32 R0, RZ, RZ, 0x3bbb989d ;  /* 0x3bbb989dff007424 */ /* 0x000fe400078e00ff */
[----:B------:R-:W-:-:S04]  /*01a0*/  IMAD.WIDE.U32 R2, R5, 0x4, R2 ;  /* 0x0000000405027825 */ /* 0x000fc800078e0002 */
[----:B-1----:R-:W-:-:S04]  /*01b0*/  FADD R9, R9, R6 ;  /* 0x0000000609097221 */ /* 0x002fc80000000000 */
[----:B------:R-:W-:-:S04]  /*01c0*/  FADD R9, R9, R8 ;  /* 0x0000000809097221 */ /* 0x000fc80000000000 */
[----:B------:R-:W-:Y:S01]  /*01d0*/  FFMA.SAT R0, R9, -R0, 0.5 ;  /* 0x3f00000009007423 */ /* 0x000fe20000002800 */
[----:B------:R0:W-:Y:S03]  /*01e0*/  STG.E desc[UR6][R2.64], R9 ;  /* 0x0000000902007986 */ /* 0x0001e6000c101906 */
[----:B------:R-:W-:Y:S01]  /*01f0*/  FFMA.RM R0, R0, R11, 12582913 ;  /* 0x4b40000100007423 */ /* 0x000fe2000000400b */
[----:B------:R0:W-:Y:S03]  /*0200*/  STS [UR4], R9 ;  /* 0x00000009ff007988 */ /* 0x0001e60008000804 */
[C---:B------:R-:W-:Y:S01]  /*0210*/  FADD R4, R0.reuse, -12583039 ;  /* 0xcb40007f00047421 */ /* 0x040fe20000000000 */
[----:B------:R-:W-:-:S03]  /*0220*/  IMAD.SHL.U32 R0, R0, 0x800000, RZ ;  /* 0x0080000000007824 */ /* 0x000fc600078e00ff */
[----:B------:R-:W-:-:S04]  /*0230*/  FFMA R4, R9, -1.4426950216293334961, -R4 ;  /* 0xbfb8aa3b09047823 */ /* 0x000fc80000000804 */
[----:B------:R-:W-:-:S04]  /*0240*/  FFMA R4, R9, -1.925963033500011079e-08, R4 ;  /* 0xb2a5706009047823 */ /* 0x000fc80000000004 */
[----:B------:R-:W1:Y:S02]  /*0250*/  MUFU.EX2 R7, R4 ;  /* 0x0000000400077308 */ /* 0x000e640000000800 */
[----:B-1----:R-:W-:-:S05]  /*0260*/  FFMA R0, R0, R7, 1 ;  /* 0x3f80000000007423 */ /* 0x002fca0000000007 */
[----:B------:R-:W-:-:S04]  /*0270*/  IADD3 R6, PT, PT, R0, 0x1800000, RZ ;  /* 0x0180000000067810 */ /* 0x000fc80007ffe0ff */
[----:B------:R-:W-:-:S04]  /*0280*/  LOP3.LUT R6, R6, 0x7f800000, RZ, 0xc0, !PT ;  /* 0x7f80000006067812 */ /* 0x000fc800078ec0ff */
[----:B------:R-:W-:-:S13]  /*0290*/  ISETP.GT.U32.AND P0, PT, R6, 0x1ffffff, PT ;  /* 0x01ffffff0600780c */ /* 0x000fda0003f04070 */
[----:B0-----:R-:W-:Y:S05]  /*02a0*/  @P0 BRA `(.L_x_65) ;  /* 0x00000000000c0947 */ /* 0x001fea0003800000 */
[----:B------:R-:W-:-:S07]  /*02b0*/  MOV R2, 0x2d0 ;  /* 0x000002d000027802 */ /* 0x000fce0000000f00 */
[----:B------:R-:W-:Y:S05]  /*02c0*/  CALL.REL.NOINC `($__internal_9_$__cuda_sm20_rcp_rn_f32_slowpath) ;  /* 0x0000000000247944 */ /* 0x000fea0003c00000 */
[----:B------:R-:W-:Y:S05]  /*02d0*/  BRA `(.L_x_66) ;  /* 0x0000000000107947 */ /* 0x000fea0003800000 */
.L_x_65:
[----:B------:R-:W0:Y:S02]  /*02e0*/  MUFU.RCP R7, R0 ;  /* 0x0000000000077308 */ /* 0x000e240000001000 */
[----:B0-----:R-:W-:-:S04]  /*02f0*/  FFMA R2, R0, R7, -1 ;  /* 0xbf80000000027423 */ /* 0x001fc80000000007 */
[----:B------:R-:W-:-:S04]  /*0300*/  FADD.FTZ R2, -R2, -RZ ;  /* 0x800000ff02027221 */ /* 0x000fc80000010100 */
[----:B------:R-:W-:-:S07]  /*0310*/  FFMA R7, R7, R2, R7 ;  /* 0x0000000207077223 */ /* 0x000fce0000000007 */
.L_x_66:
[----:B------:R-:W0:Y:S02]  /*0320*/  LDC.64 R2, c[0x0][0x390] ;  /* 0x0000e400ff027b82 */ /* 0x000e240000000a00 */
[----:B0-----:R-:W-:-:S05]  /*0330*/  IMAD.WIDE.U32 R2, R5, 0x4, R2 ;  /* 0x0000000405027825 */ /* 0x001fca00078e0002 */
[----:B------:R-:W-:Y:S01]  /*0340*/  STG.E desc[UR6][R2.64], R7 ;  /* 0x0000000702007986 */ /* 0x000fe2000c101906 */
[----:B------:R-:W-:Y:S05]  /*0350*/  EXIT ;  /* 0x000000000000794d */ /* 0x000fea0003800000 */
        .weak           $__internal_9_$__cuda_sm20_rcp_rn_f32_slowpath
        .type           $__internal_9_$__cuda_sm20_rcp_rn_f32_slowpath,@function
        .size           $__internal_9_$__cuda_sm20_rcp_rn_f32_slowpath,(.L_x_117 - $__internal_9_$__cuda_sm20_rcp_rn_f32_slowpath)
$__internal_9_$__cuda_sm20_rcp_rn_f32_slowpath:
[----:B------:R-:W-:-:S05]  /*0360*/  IMAD.SHL.U32 R3, R0, 0x2, RZ ;  /* 0x0000000200037824 */ /* 0x000fca00078e00ff */
[----:B------:R-:W-:-:S04]  /*0370*/  SHF.R.U32.HI R3, RZ, 0x18, R3 ;  /* 0x00000018ff037819 */ /* 0x000fc80000011603 */
[----:B------:R-:W-:-:S13]  /*0380*/  ISETP.NE.U32.AND P0, PT, R3, RZ, PT ;  /* 0x000000ff0300720c */ /* 0x000fda0003f05070 */
[----:B------:R-:W-:Y:S05]  /*0390*/  @P0 BRA `(.L_x_67) ;  /* 0x00000000002c0947 */ /* 0x000fea0003800000 */
[----:B------:R-:W-:-:S04]  /*03a0*/  SHF.L.U32 R3, R0, 0x1, RZ ;  /* 0x0000000100037819 */ /* 0x000fc800000006ff */
[----:B------:R-:W-:-:S13]  /*03b0*/  ISETP.NE.AND P0, PT, R3, RZ, PT ;  /* 0x000000ff0300720c */ /* 0x000fda0003f05270 */
[----:B------:R2:W3:Y:S01]  /*03c0*/  @!P0 MUFU.RCP R3, R0 ;  /* 0x0000000000038308 */ /* 0x0004e20000001000 */
[----:B------:R-:W-:Y:S05]  /*03d0*/  @!P0 BRA `(.L_x_68) ;  /* 0x0000000000a48947 */ /* 0x000fea0003800000 */
[----:B------:R-:W-:-:S04]  /*03e0*/  FFMA R4, R0, 1.84467440737095516160e+19, RZ ;  /* 0x5f80000000047823 */ /* 0x000fc800000000ff */
[----:B---3--:R-:W2:Y:S02]  /*03f0*/  MUFU.RCP R3, R4 ;  /* 0x0000000400037308 */ /* 0x008ea40000001000 */
[----:B--2---:R-:W-:-:S04]  /*0400*/  FFMA R0, R4, R3, -1 ;  /* 0xbf80000004007423 */ /* 0x004fc80000000003 */
[----:B------:R-:W-:-:S04]  /*0410*/  FADD.FTZ R0, -R0, -RZ ;  /* 0x800000ff00007221 */ /* 0x000fc80000010100 */
[----:B------:R-:W-:-:S04]  /*0420*/  FFMA R0, R3, R0, R3 ;  /* 0x0000000003007223 */ /* 0x000fc80000000003 */
[----:B------:R-:W-:Y:S01]  /*0430*/  FFMA R3, R0, 1.84467440737095516160e+19, RZ ;  /* 0x5f80000000037823 */ /* 0x000fe200000000ff */
[----:B------:R-:W-:Y:S06]  /*0440*/  BRA `(.L_x_68) ;  /* 0x0000000000887947 */ /* 0x000fec0003800000 */
.L_x_67:
[----:B------:R-:W-:-:S05]  /*0450*/  VIADD R4, R3, 0xffffff03 ;  /* 0xffffff0303047836 */ /* 0x000fca0000000000 */
[----:B------:R-:W-:-:S13]  /*0460*/  ISETP.GT.U32.AND P0, PT, R4, 0x1, PT ;  /* 0x000000010400780c */ /* 0x000fda0003f04070 */
[----:B------:R-:W-:Y:S05]  /*0470*/  @P0 BRA `(.L_x_69) ;  /* 0x0000000000780947 */ /* 0x000fea0003800000 */
[----:B------:R-:W-:Y:S02]  /*0480*/  LOP3.LUT R6, R0, 0x7fffff, RZ, 0xc0, !PT ;  /* 0x007fffff00067812 */ /* 0x000fe400078ec0ff */
[----:B------:R-:W-:Y:S02]  /*0490*/  MOV R11, 0x3 ;  /* 0x00000003000b7802 */ /* 0x000fe40000000f00 */
[----:B------:R-:W-:Y:S02]  /*04a0*/  LOP3.LUT R6, R6, 0x3f800000, RZ, 0xfc, !PT ;  /* 0x3f80000006067812 */ /* 0x000fe400078efcff */
[----:B------:R-:W-:Y:S02]  /*04b0*/  SHF.L.U32 R10, R11, R4, RZ ;  /* 0x000000040b0a7219 */ /* 0x000fe400000006ff */
[----:B------:R-:W0:Y:S02]  /*04c0*/  MUFU.RCP R7, R6 ;  /* 0x0000000600077308 */ /* 0x000e240000001000 */
        /* <DEDUP_REMOVED lines=8> */
[----:B------:R-:W-:-:S03]  /*0550*/  LOP3.LUT R9, R10, R7, RZ, 0xc0, !PT ;  /* 0x000000070a097212 */ /* 0x000fc600078ec0ff */
        /* <DEDUP_REMOVED lines=9> */
[----:B------:R-:W-:Y:S01]  /*05f0*/  ISETP.GE.AND P0, PT, R4, RZ, PT ;  /* 0x000000ff0400720c */ /* 0x000fe20003f06270 */
[----:B------:R-:W-:-:S05]  /*0600*/  VIADD R4, R3, 0xffffff04 ;  /* 0xffffff0403047836 */ /* 0x000fca0000000000 */
[----:B------:R-:W-:-:S07]  /*0610*/  SHF.R.U32.HI R3, RZ, R4, R7 ;  /* 0x00000004ff037219 */ /* 0x000fce0000011607 */
[----:B------:R-:W-:-:S05]  /*0620*/  @!P0 IADD3 R3, PT, PT, R3, 0x1, RZ ;  /* 0x0000000103038810 */ /* 0x000fca0007ffe0ff */
[----:B------:R-:W-:-:S05]  /*0630*/  @!P1 IMAD.SHL.U32 R3, R3, 0x2, RZ ;  /* 0x0000000203039824 */ /* 0x000fca00078e00ff */
[----:B------:R-:W-:Y:S01]  /*0640*/  LOP3.LUT R3, R3, 0x80000000, R0, 0xf8, !PT ;  /* 0x8000000003037812 */ /* 0x000fe200078ef800 */
[----:B------:R-:W-:Y:S06]  /*0650*/  BRA `(.L_x_68) ;  /* 0x0000000000047947 */ /* 0x000fec0003800000 */
.L_x_69:
[----:B------:R0:W1:Y:S02]  /*0660*/  MUFU.RCP R3, R0 ;  /* 0x0000000000037308 */ /* 0x0000640000001000 */
.L_x_68:
[----:B-1-3--:R-:W-:Y:S01]  /*0670*/  MOV R7, R3 ;  /* 0x0000000300077202 */ /* 0x00afe20000000f00 */
[----:B------:R-:W-:-:S04]  /*0680*/  IMAD.MOV.U32 R3, RZ, RZ, 0x0 ;  /* 0x00000000ff037424 */ /* 0x000fc800078e00ff */
[----:B0-2---:R-:W-:Y:S05]  /*0690*/  RET.REL.NODEC R2 `(_Z13step_forward2ILj2EEvPfS0_S0_j) ;  /* 0xfffffff802587950 */ /* 0x005fea0003c3ffff */
.L_x_70:
        /* <DEDUP_REMOVED lines=14> */
.L_x_117:


//--------------------- .text._Z13step_forward2ILj4EEvPfS0_S0_j --------------------------
	.section	.text._Z13step_forward2ILj4EEvPfS0_S0_j,"ax",@progbits
	.align	128
        .global         _Z13step_forward2ILj4EEvPfS0_S0_j
        .type           _Z13step_forward2ILj4EEvPfS0_S0_j,@function
        .size           _Z13step_forward2ILj4EEvPfS0_S0_j,(.L_x_118 - _Z13step_forward2ILj4EEvPfS0_S0_j)
        .other          _Z13step_forward2ILj4EEvPfS0_S0_j,@"STO_CUDA_ENTRY STV_DEFAULT"
_Z13step_forward2ILj4EEvPfS0_S0_j:
.text._Z13step_forward2ILj4EEvPfS0_S0_j:
        /* <DEDUP_REMOVED lines=14> */
[C---:B------:R-:W-:Y:S02]  /*00e0*/  ISETP.GT.U32.AND P0, PT, R0.reuse, 0x1, PT ;  /* 0x000000010000780c */ /* 0x040fe40003f04070 */
[----:B------:R-:W-:Y:S01]  /*00f0*/  ISETP.NE.AND P1, PT, R0, RZ, PT ;  /* 0x000000ff0000720c */ /* 0x000fe20003f25270 */
[----:B0-----:R-:W-:-:S06]  /*0100*/  ULEA UR4, UR5, UR4, 0x18 ;  /* 0x0000000405047291 */ /* 0x001fcc000f8ec0ff */
[----:B------:R-:W-:-:S05]  /*0110*/  LEA R9, R0, UR4, 0x2 ;  /* 0x0000000400097c11 */ /* 0x000fca000f8e10ff */
[----:B--2---:R-:W-:Y:S01]  /*0120*/  STS [R9], R6 ;  /* 0x0000000609007388 */ /* 0x004fe20000000800 */
[----:B------:R-:W-:Y:S06]  /*0130*/  BAR.SYNC.DEFER_BLOCKING 0x0 ;  /* 0x0000000000007b1d */ /* 0x000fec0000010000 */
[----:B------:R-:W-:Y:S04]  /*0140*/  @!P0 LDS R4, [R9+0x8] ;  /* 0x0000080009048984 */ /* 0x000fe80000000800 */
[----:B------:R-:W0:Y:S02]  /*0150*/  @!P0 LDS R11, [R9] ;  /* 0x00000000090b8984 */ /* 0x000e240000000800 */
[----:B0-----:R-:W-:-:S05]  /*0160*/  @!P0 FADD R4, R4, R11 ;  /* 0x0000000b04048221 */ /* 0x001fca0000000000 */
[----:B------:R0:W-:Y:S01]  /*0170*/  @!P0 STS [R9], R4 ;  /* 0x0000000409008388 */ /* 0x0001e20000000800 */
[----:B------:R-:W-:Y:S06]  /*0180*/  BAR.SYNC.DEFER_BLOCKING 0x0 ;  /* 0x0000000000007b1d */ /* 0x000fec0000010000 */
[----:B------:R-:W-:Y:S05]  /*0190*/  @P1 EXIT ;  /* 0x000000000000194d */ /* 0x000fea0003800000 */
[----:B------:R-:W1:Y:S01]  /*01a0*/  LDC.64 R6, c[0x0][0x388] ;  /* 0x0000e200ff067b82 */ /* 0x000e620000000a00 */
[----:B0-----:R-:W0:Y:S01]  /*01b0*/  LDS.64 R8, [UR4] ;  /* 0x00000004ff087984 */ /* 0x001e220008000a00 */
[----:B-1----:R-:W-:-:S06]  /*01c0*/  IMAD.WIDE.U32 R6, R5, 0x4, R6 ;  /* 0x0000000405067825 */ /* 0x002fcc00078e0006 */
[----:B------:R-:W0:Y:S01]  /*01d0*/  LDG.E R6, desc[UR6][R6.64] ;  /* 0x0000000606067981 */ /* 0x000e22000c1e1900 */
[----:B------:R-:W-:Y:S02]  /*01e0*/  HFMA2 R11, -RZ, RZ, 3.7421875, 0 ;  /* 0x437c0000ff0b7431 */ /* 0x000fe400000001ff */
[----:B------:R-:W-:Y:S02]  /*01f0*/  IMAD.MOV.U32 R0, RZ, RZ, 0x3bbb989d ;  /* 0x3bbb989dff007424 */ /* 0x000fe400078e00ff */
[----:B------:R-:W-:-:S04]  /*0200*/  IMAD.WIDE.U32 R2, R5, 0x4, R2 ;  /* 0x0000000405027825 */ /* 0x000fc800078e0002 */
[----:B0-----:R-:W-:-:S04]  /*0210*/  FADD R9, R9, R6 ;  /* 0x0000000609097221 */ /* 0x001fc80000000000 */
        /* <DEDUP_REMOVED lines=16> */
[----:B------:R-:W-:Y:S05]  /*0320*/  CALL.REL.NOINC `($__internal_10_$__cuda_sm20_rcp_rn_f32_slowpath) ;  /* 0x0000000000247944 */ /* 0x000fea0003c00000 */
[----:B------:R-:W-:Y:S05]  /*0330*/  BRA `(.L_x_72) ;  /* 0x0000000000107947 */ /* 0x000fea0003800000 */
.L_x_71:
[----:B------:R-:W0:Y:S02]  /*0340*/  MUFU.RCP R7, R0 ;  /* 0x0000000000077308 */ /* 0x000e240000001000 */
[----:B0-----:R-:W-:-:S04]  /*0350*/  FFMA R2, R0, R7, -1 ;  /* 0xbf80000000027423 */ /* 0x001fc80000000007 */
[----:B------:R-:W-:-:S04]  /*0360*/  FADD.FTZ R2, -R2, -RZ ;  /* 0x800000ff02027221 */ /* 0x000fc80000010100 */
[----:B------:R-:W-:-:S07]  /*0370*/  FFMA R7, R7, R2, R7 ;  /* 0x0000000207077223 */ /* 0x000fce0000000007 */
.L_x_72:
[----:B------:R-:W0:Y:S02]  /*0380*/  LDC.64 R2, c[0x0][0x390] ;  /* 0x0000e400ff027b82 */ /* 0x000e240000000a00 */
[----:B0-----:R-:W-:-:S05]  /*0390*/  IMAD.WIDE.U32 R2, R5, 0x4, R2 ;  /* 0x0000000405027825 */ /* 0x001fca00078e0002 */
[----:B------:R-:W-:Y:S01]  /*03a0*/  STG.E desc[UR6][R2.64], R7 ;  /* 0x0000000702007986 */ /* 0x000fe2000c101906 */
[----:B------:R-:W-:Y:S05]  /*03b0*/  EXIT ;  /* 0x000000000000794d */ /* 0x000fea0003800000 */
        .weak           $__internal_10_$__cuda_sm20_rcp_rn_f32_slowpath
        .type           $__internal_10_$__cuda_sm20_rcp_rn_f32_slowpath,@function
        .size           $__internal_10_$__cuda_sm20_rcp_rn_f32_slowpath,(.L_x_118 - $__internal_10_$__cuda_sm20_rcp_rn_f32_slowpath)
$__internal_10_$__cuda_sm20_rcp_rn_f32_slowpath:
        /* <DEDUP_REMOVED lines=15> */
.L_x_73:
        /* <DEDUP_REMOVED lines=33> */
.L_x_75:
[----:B------:R0:W1:Y:S02]  /*06c0*/  MUFU.RCP R3, R0 ;  /* 0x0000000000037308 */ /* 0x0000640000001000 */
.L_x_74:
[----:B-1-3--:R-:W-:Y:S01]  /*06d0*/  MOV R7, R3 ;  /* 0x0000000300077202 */ /* 0x00afe20000000f00 */
[----:B------:R-:W-:-:S04]  /*06e0*/  IMAD.MOV.U32 R3, RZ, RZ, 0x0 ;  /* 0x00000000ff037424 */ /* 0x000fc800078e00ff */
[----:B0-2---:R-:W-:Y:S05]  /*06f0*/  RET.REL.NODEC R2 `(_Z13step_forward2ILj4EEvPfS0_S0_j) ;  /* 0xfffffff802407950 */ /* 0x005fea0003c3ffff */
.L_x_76:
        /* <DEDUP_REMOVED lines=16> */
.L_x_118:


//--------------------- .text._Z13step_forward2ILj8EEvPfS0_S0_j --------------------------
	.section	.text._Z13step_forward2ILj8EEvPfS0_S0_j,"ax",@progbits
	.align	128
        .global         _Z13step_forward2ILj8EEvPfS0_S0_j
        .type           _Z13step_forward2ILj8EEvPfS0_S0_j,@function
        .size           _Z13step_forward2ILj8EEvPfS0_S0_j,(.L_x_119 - _Z13step_forward2ILj8EEvPfS0_S0_j)
        .other          _Z13step_forward2ILj8EEvPfS0_S0_j,@"STO_CUDA_ENTRY STV_DEFAULT"
_Z13step_forward2ILj8EEvPfS0_S0_j:
.text._Z13step_forward2ILj8EEvPfS0_S0_j:
        /* <DEDUP_REMOVED lines=15> */
[----:B------:R-:W-:Y:S01]  /*00f0*/  ISETP.GT.U32.AND P1, PT, R0, 0x1, PT ;  /* 0x000000010000780c */ /* 0x000fe20003f24070 */
[----:B0-----:R-:W-:-:S06]  /*0100*/  ULEA UR4, UR5, UR4, 0x18 ;  /* 0x0000000405047291 */ /* 0x001fcc000f8ec0ff */
[----:B------:R-:W-:-:S05]  /*0110*/  LEA R9, R0, UR4, 0x2 ;  /* 0x0000000400097c11 */ /* 0x000fca000f8e10ff */
[----:B--2---:R-:W-:Y:S01]  /*0120*/  STS [R9], R6 ;  /* 0x0000000609007388 */ /* 0x004fe20000000800 */
[----:B------:R-:W-:Y:S06]  /*0130*/  BAR.SYNC.DEFER_BLOCKING 0x0 ;  /* 0x0000000000007b1d */ /* 0x000fec0000010000 */
[----:B------:R-:W-:Y:S04]  /*0140*/  @!P0 LDS R4, [R9+0x10] ;  /* 0x0000100009048984 */ /* 0x000fe80000000800 */
[----:B------:R-:W0:Y:S02]  /*0150*/  @!P0 LDS R11, [R9] ;  /* 0x00000000090b8984 */ /* 0x000e240000000800 */
[----:B0-----:R-:W-:-:S05]  /*0160*/  @!P0 FADD R4, R4, R11 ;  /* 0x0000000b04048221 */ /* 0x001fca0000000000 */
[----:B------:R-:W-:Y:S01]  /*0170*/  @!P0 STS [R9], R4 ;  /* 0x0000000409008388 */ /* 0x000fe20000000800 */
[----:B------:R-:W-:Y:S01]  /*0180*/  BAR.SYNC.DEFER_BLOCKING 0x0 ;  /* 0x0000000000007b1d */ /* 0x000fe20000010000 */
[----:B------:R-:W-:-:S05]  /*0190*/  ISETP.NE.AND P0, PT, R0, RZ, PT ;  /* 0x000000ff0000720c */ /* 0x000fca0003f05270 */
        /* <DEDUP_REMOVED lines=30> */
[----:B------:R-:W-:Y:S05]  /*0380*/  CALL.REL.NOINC `($__internal_11_$__cuda_sm20_rcp_rn_f32_slowpath) ;  /* 0x0000000000247944 */ /* 0x000fea0003c00000 */
[----:B------:R-:W-:Y:S05]  /*0390*/  BRA `(.L_x_78) ;  /* 0x0000000000107947 */ /* 0x000fea0003800000 */
.L_x_77:
[----:B------:R-:W0:Y:S02]  /*03a0*/  MUFU.RCP R7, R0 ;  /* 0x0000000000077308 */ /* 0x000e240000001000 */
[----:B0-----:R-:W-:-:S04]  /*03b0*/  FFMA R2, R0, R7, -1 ;  /* 0xbf80000000027423 */ /* 0x001fc80000000007 */
[----:B------:R-:W-:-:S04]  /*03c0*/  FADD.FTZ R2, -R2, -RZ ;  /* 0x800000ff02027221 */ /* 0x000fc80000010100 */
[----:B------:R-:W-:-:S07]  /*03d0*/  FFMA R7, R7, R2, R7 ;  /* 0x0000000207077223 */ /* 0x000fce0000000007 */
.L_x_78:
[----:B------:R-:W0:Y:S02]  /*03e0*/  LDC.64 R2, c[0x0][0x390] ;  /* 0x0000e400ff027b82 */ /* 0x000e240000000a00 */
[----:B0-----:R-:W-:-:S05]  /*03f0*/  IMAD.WIDE.U32 R2, R5, 0x4, R2 ;  /* 0x0000000405027825 */ /* 0x001fca00078e0002 */
[----:B------:R-:W-:Y:S01]  /*0400*/  STG.E desc[UR6][R2.64], R7 ;  /* 0x0000000702007986 */ /* 0x000fe2000c101906 */
[----:B------:R-:W-:Y:S05]  /*0410*/  EXIT ;  /* 0x000000000000794d */ /* 0x000fea0003800000 */
        .weak           $__internal_11_$__cuda_sm20_rcp_rn_f32_slowpath
        .type           $__internal_11_$__cuda_sm20_rcp_rn_f32_slowpath,@function
        .size           $__internal_11_$__cuda_sm20_rcp_rn_f32_slowpath,(.L_x_119 - $__internal_11_$__cuda_sm20_rcp_rn_f32_slowpath)
$__internal_11_$__cuda_sm20_rcp_rn_f32_slowpath:
        /* <DEDUP_REMOVED lines=15> */
.L_x_79:
        /* <DEDUP_REMOVED lines=33> */
.L_x_81:
[----:B------:R0:W1:Y:S02]  /*0720*/  MUFU.RCP R3, R0 ;  /* 0x0000000000037308 */ /* 0x0000640000001000 */
.L_x_80:
[----:B-1-3--:R-:W-:Y:S01]  /*0730*/  MOV R7, R3 ;  /* 0x0000000300077202 */ /* 0x00afe20000000f00 */
[----:B------:R-:W-:-:S04]  /*0740*/  IMAD.MOV.U32 R3, RZ, RZ, 0x0 ;  /* 0x00000000ff037424 */ /* 0x000fc800078e00ff */
[----:B0-2---:R-:W-:Y:S05]  /*0750*/  RET.REL.NODEC R2 `(_Z13step_forward2ILj8EEvPfS0_S0_j) ;  /* 0xfffffff802287950 */ /* 0x005fea0003c3ffff */
.L_x_82:
        /* <DEDUP_REMOVED lines=10> */
.L_x_119:


//--------------------- .text._Z13step_forward2ILj16EEvPfS0_S0_j --------------------------
	.section	.text._Z13step_forward2ILj16EEvPfS0_S0_j,"ax",@progbits
	.align	128
        .global         _Z13step_forward2ILj16EEvPfS0_S0_j
        .type           _Z13step_forward2ILj16EEvPfS0_S0_j,@function
        .size           _Z13step_forward2ILj16EEvPfS0_S0_j,(.L_x_120 - _Z13step_forward2ILj16EEvPfS0_S0_j)
        .other          _Z13step_forward2ILj16EEvPfS0_S0_j,@"STO_CUDA_ENTRY STV_DEFAULT"
_Z13step_forward2ILj16EEvPfS0_S0_j:
.text._Z13step_forward2ILj16EEvPfS0_S0_j:
        /* <DEDUP_REMOVED lines=25> */
[----:B------:R-:W-:-:S05]  /*0190*/  ISETP.GT.U32.AND P0, PT, R0, 0x1, PT ;  /* 0x000000010000780c */ /* 0x000fca0003f04070 */
        /* <DEDUP_REMOVED lines=36> */
[----:B------:R-:W-:Y:S05]  /*03e0*/  CALL.REL.NOINC `($__internal_12_$__cuda_sm20_rcp_rn_f32_slowpath) ;  /* 0x0000000000247944 */ /* 0x000fea0003c00000 */
[----:B------:R-:W-:Y:S05]  /*03f0*/  BRA `(.L_x_84) ;  /* 0x0000000000107947 */ /* 0x000fea0003800000 */
.L_x_83:
[----:B------:R-:W0:Y:S02]  /*0400*/  MUFU.RCP R7, R0 ;  /* 0x0000000000077308 */ /* 0x000e240000001000 */
[----:B0-----:R-:W-:-:S04]  /*0410*/  FFMA R2, R0, R7, -1 ;  /* 0xbf80000000027423 */ /* 0x001fc80000000007 */
[----:B------:R-:W-:-:S04]  /*0420*/  FADD.FTZ R2, -R2, -RZ ;  /* 0x800000ff02027221 */ /* 0x000fc80000010100 */
[----:B------:R-:W-:-:S07]  /*0430*/  FFMA R7, R7, R2, R7 ;  /* 0x0000000207077223 */ /* 0x000fce0000000007 */
.L_x_84:
[----:B------:R-:W0:Y:S02]  /*0440*/  LDC.64 R2, c[0x0][0x390] ;  /* 0x0000e400ff027b82 */ /* 0x000e240000000a00 */
[----:B0-----:R-:W-:-:S05]  /*0450*/  IMAD.WIDE.U32 R2, R5, 0x4, R2 ;  /* 0x0000000405027825 */ /* 0x001fca00078e0002 */
[----:B------:R-:W-:Y:S01]  /*0460*/  STG.E desc[UR6][R2.64], R7 ;  /* 0x0000000702007986 */ /* 0x000fe2000c101906 */
[----:B------:R-:W-:Y:S05]  /*0470*/  EXIT ;  /* 0x000000000000794d */ /* 0x000fea0003800000 */
        .weak           $__internal_12_$__cuda_sm20_rcp_rn_f32_slowpath
        .type           $__internal_12_$__cuda_sm20_rcp_rn_f32_slowpath,@function
        .size           $__internal_12_$__cuda_sm20_rcp_rn_f32_slowpath,(.L_x_120 - $__internal_12_$__cuda_sm20_rcp_rn_f32_slowpath)
$__internal_12_$__cuda_sm20_rcp_rn_f32_slowpath:
        /* <DEDUP_REMOVED lines=15> */
.L_x_85:
        /* <DEDUP_REMOVED lines=33> */
.L_x_87:
[----:B------:R0:W1:Y:S02]  /*0780*/  MUFU.RCP R3, R0 ;  /* 0x0000000000037308 */ /* 0x0000640000001000 */
.L_x_86:
[----:B-1-3--:R-:W-:Y:S01]  /*0790*/  MOV R7, R3 ;  /* 0x0000000300077202 */ /* 0x00afe20000000f00 */
[----:B------:R-:W-:-:S04]  /*07a0*/  IMAD.MOV.U32 R3, RZ, RZ, 0x0 ;  /* 0x00000000ff037424 */ /* 0x000fc800078e00ff */
[----:B0-2---:R-:W-:Y:S05]  /*07b0*/  RET.REL.NODEC R2 `(_Z13step_forward2ILj16EEvPfS0_S0_j) ;  /* 0xfffffff802107950 */ /* 0x005fea0003c3ffff */
.L_x_88:
        /* <DEDUP_REMOVED lines=12> */
.L_x_120:


//--------------------- .text._Z13step_forward2ILj32EEvPfS0_S0_j --------------------------
	.section	.text._Z13step_forward2ILj32EEvPfS0_S0_j,"ax",@progbits
	.align	128
        .global         _Z13step_forward2ILj32EEvPfS0_S0_j
        .type           _Z13step_forward2ILj32EEvPfS0_S0_j,@function
        .size           _Z13step_forward2ILj32EEvPfS0_S0_j,(.L_x_121 - _Z13step_forward2ILj32EEvPfS0_S0_j)
        .other          _Z13step_forward2ILj32EEvPfS0_S0_j,@"STO_CUDA_ENTRY STV_DEFAULT"
_Z13step_forward2ILj32EEvPfS0_S0_j:
.text._Z13step_forward2ILj32EEvPfS0_S0_j:
        /* <DEDUP_REMOVED lines=68> */
[----:B------:R-:W-:Y:S05]  /*0440*/  CALL.REL.NOINC `($__internal_13_$__cuda_sm20_rcp_rn_f32_slowpath) ;  /* 0x0000000000247944 */ /* 0x000fea0003c00000 */
[----:B------:R-:W-:Y:S05]  /*0450*/  BRA `(.L_x_90) ;  /* 0x0000000000107947 */ /* 0x000fea0003800000 */
.L_x_89:
[----:B------:R-:W0:Y:S02]  /*0460*/  MUFU.RCP R7, R0 ;  /* 0x0000000000077308 */ /* 0x000e240000001000 */
[----:B0-----:R-:W-:-:S04]  /*0470*/  FFMA R2, R0, R7, -1 ;  /* 0xbf80000000027423 */ /* 0x001fc80000000007 */
[----:B------:R-:W-:-:S04]  /*0480*/  FADD.FTZ R2, -R2, -RZ ;  /* 0x800000ff02027221 */ /* 0x000fc80000010100 */
[----:B------:R-:W-:-:S07]  /*0490*/  FFMA R7, R7, R2, R7 ;  /* 0x0000000207077223 */ /* 0x000fce0000000007 */
.L_x_90:
[----:B------:R-:W0:Y:S02]  /*04a0*/  LDC.64 R2, c[0x0][0x390] ;  /* 0x0000e400ff027b82 */ /* 0x000e240000000a00 */
[----:B0-----:R-:W-:-:S05]  /*04b0*/  IMAD.WIDE.U32 R2, R5, 0x4, R2 ;  /* 0x0000000405027825 */ /* 0x001fca00078e0002 */
[----:B------:R-:W-:Y:S01]  /*04c0*/  STG.E desc[UR6][R2.64], R7 ;  /* 0x0000000702007986 */ /* 0x000fe2000c101906 */
[----:B------:R-:W-:Y:S05]  /*04d0*/  EXIT ;  /* 0x000000000000794d */ /* 0x000fea0003800000 */
        .weak           $__internal_13_$__cuda_sm20_rcp_rn_f32_slowpath
        .type           $__internal_13_$__cuda_sm20_rcp_rn_f32_slowpath,@function
        .size           $__internal_13_$__cuda_sm20_rcp_rn_f32_slowpath,(.L_x_121 - $__internal_13_$__cuda_sm20_rcp_rn_f32_slowpath)
$__internal_13_$__cuda_sm20_rcp_rn_f32_slowpath:
        /* <DEDUP_REMOVED lines=15> */
.L_x_91:
        /* <DEDUP_REMOVED lines=33> */
.L_x_93:
[----:B------:R0:W1:Y:S02]  /*07e0*/  MUFU.RCP R3, R0 ;  /* 0x0000000000037308 */ /* 0x0000640000001000 */
.L_x_92:
[----:B-1-3--:R-:W-:Y:S01]  /*07f0*/  MOV R7, R3 ;  /* 0x0000000300077202 */ /* 0x00afe20000000f00 */
[----:B------:R-:W-:-:S04]  /*0800*/  IMAD.MOV.U32 R3, RZ, RZ, 0x0 ;  /* 0x00000000ff037424 */ /* 0x000fc800078e00ff */
[----:B0-2---:R-:W-:Y:S05]  /*0810*/  RET.REL.NODEC R2 `(_Z13step_forward2ILj32EEvPfS0_S0_j) ;  /* 0xfffffff402f87950 */ /* 0x005fea0003c3ffff */
.L_x_94:
        /* <DEDUP_REMOVED lines=14> */
.L_x_121:


//--------------------- .text._Z13step_forward2ILj64EEvPfS0_S0_j --------------------------
	.section	.text._Z13step_forward2ILj64EEvPfS0_S0_j,"ax",@progbits
	.align	128
        .global         _Z13step_forward2ILj64EEvPfS0_S0_j
        .type           _Z13step_forward2ILj64EEvPfS0_S0_j,@function
        .size           _Z13step_forward2ILj64EEvPfS0_S0_j,(.L_x_122 - _Z13step_forward2ILj64EEvPfS0_S0_j)
        .other          _Z13step_forward2ILj64EEvPfS0_S0_j,@"STO_CUDA_ENTRY STV_DEFAULT"
_Z13step_forward2ILj64EEvPfS0_S0_j:
.text._Z13step_forward2ILj64EEvPfS0_S0_j:
        /* <DEDUP_REMOVED lines=74> */
[----:B------:R-:W-:Y:S05]  /*04a0*/  CALL.REL.NOINC `($__internal_14_$__cuda_sm20_rcp_rn_f32_slowpath) ;  /* 0x0000000000247944 */ /* 0x000fea0003c00000 */
[----:B------:R-:W-:Y:S05]  /*04b0*/  BRA `(.L_x_96) ;  /* 0x0000000000107947 */ /* 0x000fea0003800000 */
.L_x_95:
[----:B------:R-:W0:Y:S02]  /*04c0*/  MUFU.RCP R7, R0 ;  /* 0x0000000000077308 */ /* 0x000e240000001000 */
[----:B0-----:R-:W-:-:S04]  /*04d0*/  FFMA R2, R0, R7, -1 ;  /* 0xbf80000000027423 */ /* 0x001fc80000000007 */
[----:B------:R-:W-:-:S04]  /*04e0*/  FADD.FTZ R2, -R2, -RZ ;  /* 0x800000ff02027221 */ /* 0x000fc80000010100 */
[----:B------:R-:W-:-:S07]  /*04f0*/  FFMA R7, R7, R2, R7 ;  /* 0x0000000207077223 */ /* 0x000fce0000000007 */
.L_x_96:
[----:B------:R-:W0:Y:S02]  /*0500*/  LDC.64 R2, c[0x0][0x390] ;  /* 0x0000e400ff027b82 */ /* 0x000e240000000a00 */
[----:B0-----:R-:W-:-:S05]  /*0510*/  IMAD.WIDE.U32 R2, R5, 0x4, R2 ;  /* 0x0000000405027825 */ /* 0x001fca00078e0002 */
[----:B------:R-:W-:Y:S01]  /*0520*/  STG.E desc[UR6][R2.64], R7 ;  /* 0x0000000702007986 */ /* 0x000fe2000c101906 */
[----:B------:R-:W-:Y:S05]  /*0530*/  EXIT ;  /* 0x000000000000794d */ /* 0x000fea0003800000 */
        .weak           $__internal_14_$__cuda_sm20_rcp_rn_f32_slowpath
        .type           $__internal_14_$__cuda_sm20_rcp_rn_f32_slowpath,@function
        .size           $__internal_14_$__cuda_sm20_rcp_rn_f32_slowpath,(.L_x_122 - $__internal_14_$__cuda_sm20_rcp_rn_f32_slowpath)
$__internal_14_$__cuda_sm20_rcp_rn_f32_slowpath:
        /* <DEDUP_REMOVED lines=15> */
.L_x_97:
        /* <DEDUP_REMOVED lines=33> */
.L_x_99:
[----:B------:R0:W1:Y:S02]  /*0840*/  MUFU.RCP R3, R0 ;  /* 0x0000000000037308 */ /* 0x0000640000001000 */
.L_x_98:
[----:B-1-3--:R-:W-:Y:S01]  /*0850*/  MOV R7, R3 ;  /* 0x0000000300077202 */ /* 0x00afe20000000f00 */
[----:B------:R-:W-:-:S04]  /*0860*/  IMAD.MOV.U32 R3, RZ, RZ, 0x0 ;  /* 0x00000000ff037424 */ /* 0x000fc800078e00ff */
[----:B0-2---:R-:W-:Y:S05]  /*0870*/  RET.REL.NODEC R2 `(_Z13step_forward2ILj64EEvPfS0_S0_j) ;  /* 0xfffffff402e07950 */ /* 0x005fea0003c3ffff */
.L_x_100:
        /* <DEDUP_REMOVED lines=16> */
.L_x_122:


//--------------------- .text._Z13step_forward1ILj1024EEvPfS0_S0_S0_jj --------------------------
	.section	.text._Z13step_forward1ILj1024EEvPfS0_S0_S0_jj,"ax",@progbits
	.align	128
        .global         _Z13step_forward1ILj1024EEvPfS0_S0_S0_jj
        .type           _Z13step_forward1ILj1024EEvPfS0_S0_S0_jj,@function
        .size           _Z13step_forward1ILj1024EEvPfS0_S0_S0_jj,(.L_x_123 - _Z13step_forward1ILj1024EEvPfS0_S0_S0_jj)
        .other          _Z13step_forward1ILj1024EEvPfS0_S0_S0_jj,@"STO_CUDA_ENTRY STV_DEFAULT"
_Z13step_forward1ILj1024EEvPfS0_S0_S0_jj:
.text._Z13step_forward1ILj1024EEvPfS0_S0_S0_jj:
        /* <DEDUP_REMOVED lines=114> */
[----:B------:R-:W-:Y:S05]  /*0720*/  CALL.REL.NOINC `($__internal_15_$__cuda_sm20_rcp_rn_f32_slowpath) ;  /* 0x00000000004c7944 */ /* 0x000fea0003c00000 */
[----:B------:R-:W-:Y:S01]  /*0730*/  IMAD.MOV.U32 R7, RZ, RZ, R3 ;  /* 0x000000ffff077224 */ /* 0x000fe200078e0003 */
[----:B------:R-:W-:Y:S06]  /*0740*/  BRA `(.L_x_103) ;  /* 0x0000000000107947 */ /* 0x000fec0003800000 */
.L_x_102:
[----:B------:R-:W0:Y:S02]  /*0750*/  MUFU.RCP R7, R0 ;  /* 0x0000000000077308 */ /* 0x000e240000001000 */
[----:B0-----:R-:W-:-:S04]  /*0760*/  FFMA R3, R0, R7, -1 ;  /* 0xbf80000000037423 */ /* 0x001fc80000000007 */
[----:B------:R-:W-:-:S04]  /*0770*/  FADD.FTZ R4, -R3, -RZ ;  /* 0x800000ff03047221 */ /* 0x000fc80000010100 */
[----:B------:R-:W-:-:S07]  /*0780*/  FFMA R7, R7, R4, R7 ;  /* 0x0000000407077223 */ /* 0x000fce0000000007 */
.L_x_103:
[----:B------:R-:W0:Y:S02]  /*0790*/  LDC.64 R4, c[0x0][0x390] ;  /* 0x0000e400ff047b82 */ /* 0x000e240000000a00 */
[----:B0-----:R-:W-:-:S05]  /*07a0*/  IMAD.WIDE.U32 R2, R2, 0x4, R4 ;  /* 0x0000000402027825 */ /* 0x001fca00078e0004 */
[----:B------:R-:W-:Y:S01]  /*07b0*/  STG.E desc[UR8][R2.64], R7 ;  /* 0x0000000702007986 */ /* 0x000fe2000c101908 */
[----:B------:R-:W-:Y:S05]  /*07c0*/  EXIT ;  /* 0x000000000000794d */ /* 0x000fea0003800000 */
.L_x_101:
        /* <DEDUP_REMOVED lines=9> */
        .weak           $__internal_15_$__cuda_sm20_rcp_rn_f32_slowpath
        .type           $__internal_15_$__cuda_sm20_rcp_rn_f32_slowpath,@function
        .size           $__internal_15_$__cuda_sm20_rcp_rn_f32_slowpath,(.L_x_123 - $__internal_15_$__cuda_sm20_rcp_rn_f32_slowpath)
$__internal_15_$__cuda_sm20_rcp_rn_f32_slowpath:
        /* <DEDUP_REMOVED lines=15> */
.L_x_104:
        /* <DEDUP_REMOVED lines=33> */
.L_x_106:
[----:B------:R2:W3:Y:S02]  /*0b60*/  MUFU.RCP R3, R0 ;  /* 0x0000000000037308 */ /* 0x0004e40000001000 */
.L_x_105:
[----:B------:R-:W-:-:S04]  /*0b70*/  HFMA2 R5, -RZ, RZ, 0, 0 ;  /* 0x00000000ff057431 */ /* 0x000fc800000001ff */
[----:B0123--:R-:W-:Y:S05]  /*0b80*/  RET.REL.NODEC R4 `(_Z13step_forward1ILj1024EEvPfS0_S0_S0_jj) ;  /* 0xfffffff4041c7950 */ /* 0x00ffea0003c3ffff */
.L_x_107:
        /* <DEDUP_REMOVED lines=15> */
.L_x_123:


//--------------------- .nv.shared._Z13step_forward1ILj2EEvPfS0_S0_S0_jj --------------------------
	.section	.nv.shared._Z13step_forward1ILj2EEvPfS0_S0_S0_jj,"aw",@nobits
	.sectionflags	@""
	.align	4
.nv.shared._Z13step_forward1ILj2EEvPfS0_S0_S0_jj:
	.zero		1032


//--------------------- .nv.shared.reserved.0     --------------------------
	.section	.nv.shared.reserved.0,"aw",@nobits
	.weak		__nv_reservedSMEM_offset_0_alias
	.size		__nv_reservedSMEM_offset_0_alias, 0, 64
	.other		__nv_reservedSMEM_offset_0_alias,@"STO_CUDA_RESERVED_SHARED STV_DEFAULT"
__nv_reservedSMEM_offset_0_alias:
	.zero		0
	.zero		64


//--------------------- .nv.shared._Z13step_forward1ILj4EEvPfS0_S0_S0_jj --------------------------
	.section	.nv.shared._Z13step_forward1ILj4EEvPfS0_S0_S0_jj,"aw",@nobits
	.sectionflags	@""
	.align	4
.nv.shared._Z13step_forward1ILj4EEvPfS0_S0_S0_jj:
	.zero		1040


//--------------------- .nv.shared._Z13step_forward1ILj8EEvPfS0_S0_S0_jj --------------------------
	.section	.nv.shared._Z13step_forward1ILj8EEvPfS0_S0_S0_jj,"aw",@nobits
	.sectionflags	@""
	.align	4
.nv.shared._Z13step_forward1ILj8EEvPfS0_S0_S0_jj:
	.zero		1056


//--------------------- .nv.shared._Z13step_forward1ILj16EEvPfS0_S0_S0_jj --------------------------
	.section	.nv.shared._Z13step_forward1ILj16EEvPfS0_S0_S0_jj,"aw",@nobits
	.sectionflags	@""
	.align	4
.nv.shared._Z13step_forward1ILj16EEvPfS0_S0_S0_jj:
	.zero		1088


//--------------------- .nv.shared._Z13step_forward1ILj32EEvPfS0_S0_S0_jj --------------------------
	.section	.nv.shared._Z13step_forward1ILj32EEvPfS0_S0_S0_jj,"aw",@nobits
	.sectionflags	@""
	.align	4
.nv.shared._Z13step_forward1ILj32EEvPfS0_S0_S0_jj:
	.zero		1152


//--------------------- .nv.shared._Z13step_forward1ILj64EEvPfS0_S0_S0_jj --------------------------
	.section	.nv.shared._Z13step_forward1ILj64EEvPfS0_S0_S0_jj,"aw",@nobits
	.sectionflags	@""
	.align	4
.nv.shared._Z13step_forward1ILj64EEvPfS0_S0_S0_jj:
	.zero		1280


//--------------------- .nv.shared._Z13step_forward1ILj128EEvPfS0_S0_S0_jj --------------------------
	.section	.nv.shared._Z13step_forward1ILj128EEvPfS0_S0_S0_jj,"aw",@nobits
	.sectionflags	@""
	.align	4
.nv.shared._Z13step_forward1ILj128EEvPfS0_S0_S0_jj:
	.zero		1536


//--------------------- .nv.shared._Z13step_forward1ILj256EEvPfS0_S0_S0_jj --------------------------
	.section	.nv.shared._Z13step_forward1ILj256EEvPfS0_S0_S0_jj,"aw",@nobits
	.sectionflags	@""
	.align	4
.nv.shared._Z13step_forward1ILj256EEvPfS0_S0_S0_jj:
	.zero		2048


//--------------------- .nv.shared._Z13step_forward1ILj512EEvPfS0_S0_S0_jj --------------------------
	.section	.nv.shared._Z13step_forward1ILj512EEvPfS0_S0_S0_jj,"aw",@nobits
	.sectionflags	@""
	.align	4
.nv.shared._Z13step_forward1ILj512EEvPfS0_S0_S0_jj:
	.zero		3072


//--------------------- .nv.shared._Z13step_forward2ILj2EEvPfS0_S0_j --------------------------
	.section	.nv.shared._Z13step_forward2ILj2EEvPfS0_S0_j,"aw",@nobits
	.sectionflags	@""
	.align	4
.nv.shared._Z13step_forward2ILj2EEvPfS0_S0_j:
	.zero		1032


//--------------------- .nv.shared._Z13step_forward2ILj4EEvPfS0_S0_j --------------------------
	.section	.nv.shared._Z13step_forward2ILj4EEvPfS0_S0_j,"aw",@nobits
	.sectionflags	@""
	.align	4
.nv.shared._Z13step_forward2ILj4EEvPfS0_S0_j:
	.zero		1040


//--------------------- .nv.shared._Z13step_forward2ILj8EEvPfS0_S0_j --------------------------
	.section	.nv.shared._Z13step_forward2ILj8EEvPfS0_S0_j,"aw",@nobits
	.sectionflags	@""
	.align	4
.nv.shared._Z13step_forward2ILj8EEvPfS0_S0_j:
	.zero		1056


//--------------------- .nv.shared._Z13step_forward2ILj16EEvPfS0_S0_j --------------------------
	.section	.nv.shared._Z13step_forward2ILj16EEvPfS0_S0_j,"aw",@nobits
	.sectionflags	@""
	.align	4
.nv.shared._Z13step_forward2ILj16EEvPfS0_S0_j:
	.zero		1088


//--------------------- .nv.shared._Z13step_forward2ILj32EEvPfS0_S0_j --------------------------
	.section	.nv.shared._Z13step_forward2ILj32EEvPfS0_S0_j,"aw",@nobits
	.sectionflags	@""
	.align	4
.nv.shared._Z13step_forward2ILj32EEvPfS0_S0_j:
	.zero		1152


//--------------------- .nv.shared._Z13step_forward2ILj64EEvPfS0_S0_j --------------------------
	.section	.nv.shared._Z13step_forward2ILj64EEvPfS0_S0_j,"aw",@nobits
	.sectionflags	@""
	.align	4
.nv.shared._Z13step_forward2ILj64EEvPfS0_S0_j:
	.zero		1280


//--------------------- .nv.shared._Z13step_forward1ILj1024EEvPfS0_S0_S0_jj --------------------------
	.section	.nv.shared._Z13step_forward1ILj1024EEvPfS0_S0_S0_jj,"aw",@nobits
	.sectionflags	@""
	.align	4
.nv.shared._Z13step_forward1ILj1024EEvPfS0_S0_S0_jj:
	.zero		5120


//--------------------- .nv.constant0._Z13step_forward1ILj2EEvPfS0_S0_S0_jj --------------------------
	.section	.nv.constant0._Z13step_forward1ILj2EEvPfS0_S0_S0_jj,"a",@progbits
	.sectionflags	@""
	.align	4
.nv.constant0._Z13step_forward1ILj2EEvPfS0_S0_S0_jj:
	.zero		936


//--------------------- .nv.constant0._Z13step_forward1ILj4EEvPfS0_S0_S0_jj --------------------------
	.section	.nv.constant0._Z13step_forward1ILj4EEvPfS0_S0_S0_jj,"a",@progbits
	.sectionflags	@""
	.align	4
.nv.constant0._Z13step_forward1ILj4EEvPfS0_S0_S0_jj:
	.zero		936


//--------------------- .nv.constant0._Z13step_forward1ILj8EEvPfS0_S0_S0_jj --------------------------
	.section	.nv.constant0._Z13step_forward1ILj8EEvPfS0_S0_S0_jj,"a",@progbits
	.sectionflags	@""
	.align	4
.nv.constant0._Z13step_forward1ILj8EEvPfS0_S0_S0_jj:
	.zero		936


//--------------------- .nv.constant0._Z13step_forward1ILj16EEvPfS0_S0_S0_jj --------------------------
	.section	.nv.constant0._Z13step_forward1ILj16EEvPfS0_S0_S0_jj,"a",@progbits
	.sectionflags	@""
	.align	4
.nv.constant0._Z13step_forward1ILj16EEvPfS0_S0_S0_jj:
	.zero		936


//--------------------- .nv.constant0._Z13step_forward1ILj32EEvPfS0_S0_S0_jj --------------------------
	.section	.nv.constant0._Z13step_forward1ILj32EEvPfS0_S0_S0_jj,"a",@progbits
	.sectionflags	@""
	.align	4
.nv.constant0._Z13step_forward1ILj32EEvPfS0_S0_S0_jj:
	.zero		936


//--------------------- .nv.constant0._Z13step_forward1ILj64EEvPfS0_S0_S0_jj --------------------------
	.section	.nv.constant0._Z13step_forward1ILj64EEvPfS0_S0_S0_jj,"a",@progbits
	.sectionflags	@""
	.align	4
.nv.constant0._Z13step_forward1ILj64EEvPfS0_S0_S0_jj:
	.zero		936


//--------------------- .nv.constant0._Z13step_forward1ILj128EEvPfS0_S0_S0_jj --------------------------
	.section	.nv.constant0._Z13step_forward1ILj128EEvPfS0_S0_S0_jj,"a",@progbits
	.sectionflags	@""
	.align	4
.nv.constant0._Z13step_forward1ILj128EEvPfS0_S0_S0_jj:
	.zero		936


//--------------------- .nv.constant0._Z13step_forward1ILj256EEvPfS0_S0_S0_jj --------------------------
	.section	.nv.constant0._Z13step_forward1ILj256EEvPfS0_S0_S0_jj,"a",@progbits
	.sectionflags	@""
	.align	4
.nv.constant0._Z13step_forward1ILj256EEvPfS0_S0_S0_jj:
	.zero		936


//--------------------- .nv.constant0._Z13step_forward1ILj512EEvPfS0_S0_S0_jj --------------------------
	.section	.nv.constant0._Z13step_forward1ILj512EEvPfS0_S0_S0_jj,"a",@progbits
	.sectionflags	@""
	.align	4
.nv.constant0._Z13step_forward1ILj512EEvPfS0_S0_S0_jj:
	.zero		936


//--------------------- .nv.constant0._Z13step_forward2ILj2EEvPfS0_S0_j --------------------------
	.section	.nv.constant0._Z13step_forward2ILj2EEvPfS0_S0_j,"a",@progbits
	.sectionflags	@""
	.align	4
.nv.constant0._Z13step_forward2ILj2EEvPfS0_S0_j:
	.zero		924


//--------------------- .nv.constant0._Z13step_forward2ILj4EEvPfS0_S0_j --------------------------
	.section	.nv.constant0._Z13step_forward2ILj4EEvPfS0_S0_j,"a",@progbits
	.sectionflags	@""
	.align	4
.nv.constant0._Z13step_forward2ILj4EEvPfS0_S0_j:
	.zero		924


//--------------------- .nv.constant0._Z13step_forward2ILj8EEvPfS0_S0_j --------------------------
	.section	.nv.constant0._Z13step_forward2ILj8EEvPfS0_S0_j,"a",@progbits
	.sectionflags	@""
	.align	4
.nv.constant0._Z13step_forward2ILj8EEvPfS0_S0_j:
	.zero		924


//--------------------- .nv.constant0._Z13step_forward2ILj16EEvPfS0_S0_j --------------------------
	.section	.nv.constant0._Z13step_forward2ILj16EEvPfS0_S0_j,"a",@progbits
	.sectionflags	@""
	.align	4
.nv.constant0._Z13step_forward2ILj16EEvPfS0_S0_j:
	.zero		924


//--------------------- .nv.constant0._Z13step_forward2ILj32EEvPfS0_S0_j --------------------------
	.section	.nv.constant0._Z13step_forward2ILj32EEvPfS0_S0_j,"a",@progbits
	.sectionflags	@""
	.align	4
.nv.constant0._Z13step_forward2ILj32EEvPfS0_S0_j:
	.zero		924


//--------------------- .nv.constant0._Z13step_forward2ILj64EEvPfS0_S0_j --------------------------
	.section	.nv.constant0._Z13step_forward2ILj64EEvPfS0_S0_j,"a",@progbits
	.sectionflags	@""
	.align	4
.nv.constant0._Z13step_forward2ILj64EEvPfS0_S0_j:
	.zero		924


//--------------------- .nv.constant0._Z13step_forward1ILj1024EEvPfS0_S0_S0_jj --------------------------
	.section	.nv.constant0._Z13step_forward1ILj1024EEvPfS0_S0_S0_jj,"a",@progbits
	.sectionflags	@""
	.align	4
.nv.constant0._Z13step_forward1ILj1024EEvPfS0_S0_S0_jj:
	.zero		936


//--------------------- SYMBOLS --------------------------

	.type		.nv.reservedSmem.offset0,@object
	.size		.nv.reservedSmem.offset0,0x4
	.type		.nv.reservedSmem.cap,@object
	.size		.nv.reservedSmem.cap,0x4
